	.target	sm_80

	.elftype	@"ET_EXEC"


//--------------------- .note.nv.tkinfo           --------------------------
	.section	.note.nv.tkinfo,"",@"SHT_NOTE"
	.sectionflags	@"SHF_NOTE_NV_TKINFO"
	.tkinfo
        /*0018*/ 	.word	0x00000002
        /*0030*/ 	.string	""
        /*0030*/ 	.string	"ptxas"
        /*0030*/ 	.string	"Cuda compilation tools, release 13.0, V13.0.88"
        /*0030*/ 	.string	"Build cuda_13.0.r13.0/compiler.36424714_0"
        /*0030*/ 	.string	"-v  -suppress-debug-info  -lineinfo  -arch sm_80 "



//--------------------- .note.nv.cuinfo           --------------------------
	.section	.note.nv.cuinfo,"",@"SHT_NOTE"
	.sectionflags	@"SHF_NOTE_NV_CUINFO"
        /*0018*/ 	.short	0x0002
        /*001a*/ 	.short	0x0050
        /*001c*/ 	.short	0x0082
	.zero		2


//--------------------- .nv.info                  --------------------------
	.section	.nv.info,"",@"SHT_CUDA_INFO"
	.align	4


	//----- nvinfo : EIATTR_REGCOUNT
	.align		4
        /*0000*/ 	.byte	0x04, 0x2f
        /*0002*/ 	.short	(.L_1 - .L_0)
	.align		4
.L_0:
        /*0004*/ 	.word	index@(matmul_kernel)
        /*0008*/ 	.word	0x000000fe


	//----- nvinfo : EIATTR_FRAME_SIZE
	.align		4
.L_1:
        /*000c*/ 	.byte	0x04, 0x11
        /*000e*/ 	.short	(.L_3 - .L_2)
	.align		4
.L_2:
        /*0010*/ 	.word	index@(matmul_kernel)
        /*0014*/ 	.word	0x00000000


	//----- nvinfo : EIATTR_MIN_STACK_SIZE
	.align		4
.L_3:
        /*0018*/ 	.byte	0x04, 0x12
        /*001a*/ 	.short	(.L_5 - .L_4)
	.align		4
.L_4:
        /*001c*/ 	.word	index@(matmul_kernel)
        /*0020*/ 	.word	0x00000000
.L_5:


//--------------------- .nv.info.matmul_kernel    --------------------------
	.section	.nv.info.matmul_kernel,"",@"SHT_CUDA_INFO"
	.sectionflags	@""
	.align	4


	//----- nvinfo : EIATTR_CUDA_API_VERSION
	.align		4
        /*0000*/ 	.byte	0x04, 0x37
        /*0002*/ 	.short	(.L_7 - .L_6)
.L_6:
        /*0004*/ 	.word	0x00000082


	//----- nvinfo : EIATTR_SW2861232_WAR
	.align		4
.L_7:
        /*0008*/ 	.byte	0x01, 0x35
	.zero		2


	//----- nvinfo : EIATTR_PARAM_CBANK
	.align		4
        /*000c*/ 	.byte	0x04, 0x0a
        /*000e*/ 	.short	(.L_9 - .L_8)
	.align		4
.L_8:
        /*0010*/ 	.word	index@(.nv.constant0.matmul_kernel)
        /*0014*/ 	.short	0x0160
        /*0016*/ 	.short	0x0050


	//----- nvinfo : EIATTR_CBANK_PARAM_SIZE
	.align		4
.L_9:
        /*0018*/ 	.byte	0x03, 0x19
        /*001a*/ 	.short	0x0050


	//----- nvinfo : EIATTR_KPARAM_INFO
	.align		4
        /*001c*/ 	.byte	0x04, 0x17
        /*001e*/ 	.short	(.L_11 - .L_10)
.L_10:
        /*0020*/ 	.word	0x00000000
        /*0024*/ 	.short	0x000d
        /*0026*/ 	.short	0x0048
        /*0028*/ 	.byte	0x00, 0xf4, 0x21, 0x00


	//----- nvinfo : EIATTR_KPARAM_INFO
	.align		4
.L_11:
        /*002c*/ 	.byte	0x04, 0x17
        /*002e*/ 	.short	(.L_13 - .L_12)
.L_12:
        /*0030*/ 	.word	0x00000000
        /*0034*/ 	.short	0x000c
        /*0036*/ 	.short	0x0040
        /*0038*/ 	.byte	0x00, 0xf4, 0x21, 0x00


	//----- nvinfo : EIATTR_KPARAM_INFO
	.align		4
.L_13:
        /*003c*/ 	.byte	0x04, 0x17
        /*003e*/ 	.short	(.L_15 - .L_14)
.L_14:
        /*0040*/ 	.word	0x00000000
        /*0044*/ 	.short	0x000b
        /*0046*/ 	.short	0x0038
        /*0048*/ 	.byte	0x00, 0xf0, 0x11, 0x00


	//----- nvinfo : EIATTR_KPARAM_INFO
	.align		4
.L_15:
        /*004c*/ 	.byte	0x04, 0x17
        /*004e*/ 	.short	(.L_17 - .L_16)
.L_16:
        /*0050*/ 	.word	0x00000000
        /*0054*/ 	.short	0x000a
        /*0056*/ 	.short	0x0034
        /*0058*/ 	.byte	0x00, 0xf0, 0x11, 0x00


	//----- nvinfo : EIATTR_KPARAM_INFO
	.align		4
.L_17:
        /*005c*/ 	.byte	0x04, 0x17
        /*005e*/ 	.short	(.L_19 - .L_18)
.L_18:
        /*0060*/ 	.word	0x00000000
        /*0064*/ 	.short	0x0009
        /*0066*/ 	.short	0x0030
        /*0068*/ 	.byte	0x00, 0xf0, 0x11, 0x00


	//----- nvinfo : EIATTR_KPARAM_INFO
	.align		4
.L_19:
        /*006c*/ 	.byte	0x04, 0x17
        /*006e*/ 	.short	(.L_21 - .L_20)
.L_20:
        /*0070*/ 	.word	0x00000000
        /*0074*/ 	.short	0x0008
        /*0076*/ 	.short	0x002c
        /*0078*/ 	.byte	0x00, 0xf0, 0x11, 0x00


	//----- nvinfo : EIATTR_KPARAM_INFO
	.align		4
.L_21:
        /*007c*/ 	.byte	0x04, 0x17
        /*007e*/ 	.short	(.L_23 - .L_22)
.L_22:
        /*0080*/ 	.word	0x00000000
        /*0084*/ 	.short	0x0007
        /*0086*/ 	.short	0x0028
        /*0088*/ 	.byte	0x00, 0xf0, 0x11, 0x00


	//----- nvinfo : EIATTR_KPARAM_INFO
	.align		4
.L_23:
        /*008c*/ 	.byte	0x04, 0x17
        /*008e*/ 	.short	(.L_25 - .L_24)
.L_24:
        /*0090*/ 	.word	0x00000000
        /*0094*/ 	.short	0x0006
        /*0096*/ 	.short	0x0024
        /*0098*/ 	.byte	0x00, 0xf0, 0x11, 0x00


	//----- nvinfo : EIATTR_KPARAM_INFO
	.align		4
.L_25:
        /*009c*/ 	.byte	0x04, 0x17
        /*009e*/ 	.short	(.L_27 - .L_26)
.L_26:
        /*00a0*/ 	.word	0x00000000
        /*00a4*/ 	.short	0x0005
        /*00a6*/ 	.short	0x0020
        /*00a8*/ 	.byte	0x00, 0xf0, 0x11, 0x00


	//----- nvinfo : EIATTR_KPARAM_INFO
	.align		4
.L_27:
        /*00ac*/ 	.byte	0x04, 0x17
        /*00ae*/ 	.short	(.L_29 - .L_28)
.L_28:
        /*00b0*/ 	.word	0x00000000
        /*00b4*/ 	.short	0x0004
        /*00b6*/ 	.short	0x001c
        /*00b8*/ 	.byte	0x00, 0xf0, 0x11, 0x00


	//----- nvinfo : EIATTR_KPARAM_INFO
	.align		4
.L_29:
        /*00bc*/ 	.byte	0x04, 0x17
        /*00be*/ 	.short	(.L_31 - .L_30)
.L_30:
        /*00c0*/ 	.word	0x00000000
        /*00c4*/ 	.short	0x0003
        /*00c6*/ 	.short	0x0018
        /*00c8*/ 	.byte	0x00, 0xf0, 0x11, 0x00


	//----- nvinfo : EIATTR_KPARAM_INFO
	.align		4
.L_31:
        /*00cc*/ 	.byte	0x04, 0x17
        /*00ce*/ 	.short	(.L_33 - .L_32)
.L_32:
        /*00d0*/ 	.word	0x00000000
        /*00d4*/ 	.short	0x0002
        /*00d6*/ 	.short	0x0010
        /*00d8*/ 	.byte	0x00, 0xf4, 0x21, 0x00


	//----- nvinfo : EIATTR_KPARAM_INFO
	.align		4
.L_33:
        /*00dc*/ 	.byte	0x04, 0x17
        /*00de*/ 	.short	(.L_35 - .L_34)
.L_34:
        /*00e0*/ 	.word	0x00000000
        /*00e4*/ 	.short	0x0001
        /*00e6*/ 	.short	0x0008
        /*00e8*/ 	.byte	0x00, 0xf4, 0x21, 0x00


	//----- nvinfo : EIATTR_KPARAM_INFO
	.align		4
.L_35:
        /*00ec*/ 	.byte	0x04, 0x17
        /*00ee*/ 	.short	(.L_37 - .L_36)
.L_36:
        /*00f0*/ 	.word	0x00000000
        /*00f4*/ 	.short	0x0000
        /*00f6*/ 	.short	0x0000
        /*00f8*/ 	.byte	0x00, 0xf4, 0x21, 0x00


	//----- nvinfo : EIATTR_MAXREG_COUNT
	.align		4
.L_37:
        /*00fc*/ 	.byte	0x03, 0x1b
        /*00fe*/ 	.short	0x00ff


	//----- nvinfo : EIATTR_NUM_BARRIERS
	.align		4
        /*0100*/ 	.byte	0x02, 0x4c
        /*0102*/ 	.byte	0x01
	.zero		1


	//----- nvinfo : EIATTR_MERCURY_ISA_VERSION
	.align		4
        /*0104*/ 	.byte	0x03, 0x5f
        /*0106*/ 	.short	0x0000


	//----- nvinfo : EIATTR_EXIT_INSTR_OFFSETS
	.align		4
        /*0108*/ 	.byte	0x04, 0x1c
        /*010a*/ 	.short	(.L_39 - .L_38)


	//   ....[0]....
.L_38:
        /*010c*/ 	.word	0x00008630


	//   ....[1]....
        /*0110*/ 	.word	0x00008660


	//----- nvinfo : EIATTR_REQNTID
	.align		4
.L_39:
        /*0114*/ 	.byte	0x04, 0x10
        /*0116*/ 	.short	(.L_41 - .L_40)
.L_40:
        /*0118*/ 	.word	0x00000080
        /*011c*/ 	.word	0x00000001
        /*0120*/ 	.word	0x00000001
.L_41:


//--------------------- .nv.callgraph             --------------------------
	.section	.nv.callgraph,"",@"SHT_CUDA_CALLGRAPH"
	.align	4
	.sectionentsize	8
	.align		4
        /*0000*/ 	.word	0x00000000
	.align		4
        /*0004*/ 	.word	0xffffffff
	.align		4
        /*0008*/ 	.word	0x00000000
	.align		4
        /*000c*/ 	.word	0xfffffffe
	.align		4
        /*0010*/ 	.word	0x00000000
	.align		4
        /*0014*/ 	.word	0xfffffffd
	.align		4
        /*0018*/ 	.word	0x00000000
	.align		4
        /*001c*/ 	.word	0xfffffffc


//--------------------- .nv.rel.action            --------------------------
	.section	.nv.rel.action,"",@"SHT_CUDA_RELOCINFO"
	.align	8
	.sectionentsize	8
        /*0000*/ 	.byte	0x73, 0x00, 0x00, 0x00, 0x00, 0x00, 0x00, 0x00, 0x00, 0x00, 0x00, 0x11, 0x25, 0x00, 0x05, 0x36


//--------------------- .nv.constant0.matmul_kernel --------------------------
	.section	.nv.constant0.matmul_kernel,"a",@progbits
	.sectionflags	@""
	.align	4
.nv.constant0.matmul_kernel:
	.zero		432


//--------------------- .text.matmul_kernel       --------------------------
	.section	.text.matmul_kernel,"ax",@progbits
	.sectioninfo	@"SHI_REGISTERS=254"
	.align	128
        .global         matmul_kernel
        .type           matmul_kernel,@function
        .size           matmul_kernel,(.L_x_5 - matmul_kernel)
        .other          matmul_kernel,@"STO_CUDA_ENTRY STV_DEFAULT"
matmul_kernel:
.text.matmul_kernel:
[----:B------:R-:W-:Y:S02]  /*0000*/  IMAD.MOV.U32 R1, RZ, RZ, c[0x0][0x28] ;  /* 0x00000a00ff017624 */ /* 0x000fe400078e00ff */
[----:B------:R-:W-:Y:S01]  /*0010*/  IMAD.MOV.U32 R0, RZ, RZ, c[0x0][0x17c] ;  /* 0x00005f00ff007624 */ /* 0x000fe200078e00ff */
[----:B------:R-:W0:Y:S01]  /*0020*/  S2R R5, SR_CTAID.X ;  /* 0x0000000000057919 */ /* 0x000e220000002500 */
[----:B------:R-:W-:Y:S02]  /*0030*/  ULDC UR4, c[0x0][0x180] ;  /* 0x0000600000047ab9 */ /* 0x000fe40000000800 */
[----:B------:R-:W-:Y:S01]  /*0040*/  ULDC.64 UR6, c[0x0][0x118] ;  /* 0x0000460000067ab9 */ /* 0x000fe20000000a00 */
[----:B------:R-:W-:-:S04]  /*0050*/  IADD3 R0, R0, 0xff, RZ ;  /* 0x000000ff00007810 */ /* 0x000fc80007ffe0ff */
[----:B------:R-:W-:-:S04]  /*0060*/  SHF.R.S32.HI R3, RZ, 0x1f, R0 ;  /* 0x0000001fff037819 */ /* 0x000fc80000011400 */
[----:B------:R-:W-:-:S04]  /*0070*/  LEA.HI R3, R3, R0, RZ, 0x8 ;  /* 0x0000000003037211 */ /* 0x000fc800078f40ff */
[----:B------:R-:W-:-:S05]  /*0080*/  SHF.R.S32.HI R3, RZ, 0x8, R3 ;  /* 0x00000008ff037819 */ /* 0x000fca0000011403 */
[----:B------:R-:W-:Y:S01]  /*0090*/  IMAD.SHL.U32 R4, R3, 0x8, RZ ;  /* 0x0000000803047824 */ /* 0x000fe200078e00ff */
[----:B0-----:R-:W-:-:S04]  /*00a0*/  IABS R8, R5 ;  /* 0x0000000500087213 */ /* 0x001fc80000000000 */
[-C--:B------:R-:W-:Y:S02]  /*00b0*/  IABS R7, R4.reuse ;  /* 0x0000000400077213 */ /* 0x080fe40000000000 */
[----:B------:R-:W-:Y:S02]  /*00c0*/  IABS R10, R4 ;  /* 0x00000004000a7213 */ /* 0x000fe40000000000 */
[----:B------:R-:W0:Y:S08]  /*00d0*/  I2F.RP R0, R7 ;  /* 0x0000000700007306 */ /* 0x000e300000209400 */
[----:B0-----:R-:W0:Y:S02]  /*00e0*/  MUFU.RCP R0, R0 ;  /* 0x0000000000007308 */ /* 0x001e240000001000 */
[----:B0-----:R-:W-:Y:S01]  /*00f0*/  IADD3 R2, R0, 0xffffffe, RZ ;  /* 0x0ffffffe00027810 */ /* 0x001fe20007ffe0ff */
[----:B------:R-:W-:-:S05]  /*0100*/  IMAD.MOV R0, RZ, RZ, -R10 ;  /* 0x000000ffff007224 */ /* 0x000fca00078e0a0a */
[----:B------:R0:W1:Y:S02]  /*0110*/  F2I.FTZ.U32.TRUNC.NTZ R3, R2 ;  /* 0x0000000200037305 */ /* 0x000064000021f000 */
[----:B0-----:R-:W-:Y:S02]  /*0120*/  IMAD.MOV.U32 R2, RZ, RZ, RZ ;  /* 0x000000ffff027224 */ /* 0x001fe400078e00ff */
[----:B-1----:R-:W-:-:S04]  /*0130*/  IMAD.MOV R6, RZ, RZ, -R3 ;  /* 0x000000ffff067224 */ /* 0x002fc800078e0a03 */
[----:B------:R-:W-:Y:S02]  /*0140*/  IMAD R9, R6, R7, RZ ;  /* 0x0000000706097224 */ /* 0x000fe400078e02ff */
[----:B------:R-:W-:Y:S02]  /*0150*/  IMAD.MOV.U32 R6, RZ, RZ, R8 ;  /* 0x000000ffff067224 */ /* 0x000fe400078e0008 */
[----:B------:R-:W-:-:S06]  /*0160*/  IMAD.HI.U32 R3, R3, R9, R2 ;  /* 0x0000000903037227 */ /* 0x000fcc00078e0002 */
[----:B------:R-:W-:-:S04]  /*0170*/  IMAD.HI.U32 R3, R3, R6, RZ ;  /* 0x0000000603037227 */ /* 0x000fc800078e00ff */
[----:B------:R-:W-:-:S05]  /*0180*/  IMAD R0, R3, R0, R6 ;  /* 0x0000000003007224 */ /* 0x000fca00078e0206 */
[----:B------:R-:W-:-:S13]  /*0190*/  ISETP.GT.U32.AND P1, PT, R7, R0, PT ;  /* 0x000000000700720c */ /* 0x000fda0003f24070 */
[----:B------:R-:W-:Y:S01]  /*01a0*/  @!P1 IMAD.IADD R0, R0, 0x1, -R7 ;  /* 0x0000000100009824 */ /* 0x000fe200078e0a07 */
[----:B------:R-:W-:Y:S02]  /*01b0*/  @!P1 IADD3 R3, R3, 0x1, RZ ;  /* 0x0000000103039810 */ /* 0x000fe40007ffe0ff */
[----:B------:R-:W-:Y:S02]  /*01c0*/  ISETP.NE.AND P1, PT, R4, RZ, PT ;  /* 0x000000ff0400720c */ /* 0x000fe40003f25270 */
[----:B------:R-:W-:Y:S02]  /*01d0*/  ISETP.GE.U32.AND P0, PT, R0, R7, PT ;  /* 0x000000070000720c */ /* 0x000fe40003f06070 */
[----:B------:R-:W-:-:S04]  /*01e0*/  LOP3.LUT R0, R5, R4, RZ, 0x3c, !PT ;  /* 0x0000000405007212 */ /* 0x000fc800078e3cff */
[----:B------:R-:W-:Y:S01]  /*01f0*/  ISETP.GE.AND P2, PT, R0, RZ, PT ;  /* 0x000000ff0000720c */ /* 0x000fe20003f46270 */
[----:B------:R-:W-:-:S05]  /*0200*/  IMAD.MOV.U32 R0, RZ, RZ, c[0x0][0x178] ;  /* 0x00005e00ff007624 */ /* 0x000fca00078e00ff */
[----:B------:R-:W-:Y:S02]  /*0210*/  IADD3 R0, R0, 0xf, RZ ;  /* 0x0000000f00007810 */ /* 0x000fe40007ffe0ff */
[----:B------:R-:W-:-:S05]  /*0220*/  @P0 IADD3 R3, R3, 0x1, RZ ;  /* 0x0000000103030810 */ /* 0x000fca0007ffe0ff */
[----:B------:R-:W-:Y:S01]  /*0230*/  IMAD.MOV.U32 R2, RZ, RZ, R3 ;  /* 0x000000ffff027224 */ /* 0x000fe200078e0003 */
[----:B------:R-:W-:-:S03]  /*0240*/  SHF.R.S32.HI R3, RZ, 0x1f, R0 ;  /* 0x0000001fff037819 */ /* 0x000fc60000011400 */
[----:B------:R-:W-:Y:S01]  /*0250*/  @!P2 IMAD.MOV R2, RZ, RZ, -R2 ;  /* 0x000000ffff02a224 */ /* 0x000fe200078e0a02 */
[----:B------:R-:W-:Y:S02]  /*0260*/  @!P1 LOP3.LUT R2, RZ, R4, RZ, 0x33, !PT ;  /* 0x00000004ff029212 */ /* 0x000fe400078e33ff */
[----:B------:R-:W-:-:S03]  /*0270*/  LEA.HI R3, R3, R0, RZ, 0x4 ;  /* 0x0000000003037211 */ /* 0x000fc600078f20ff */
[----:B------:R-:W-:Y:S02]  /*0280*/  IMAD.SHL.U32 R8, R2, 0x8, RZ ;  /* 0x0000000802087824 */ /* 0x000fe400078e00ff */
[----:B------:R-:W-:-:S03]  /*0290*/  IMAD.MOV R2, RZ, RZ, -R2 ;  /* 0x000000ffff027224 */ /* 0x000fc600078e0a02 */
[----:B------:R-:W-:Y:S01]  /*02a0*/  LEA.HI.SX32 R3, R3, -R8, 0x1c ;  /* 0x8000000803037211 */ /* 0x000fe200078fe2ff */
[----:B------:R-:W-:-:S03]  /*02b0*/  IMAD R4, R4, R2, R5 ;  /* 0x0000000204047224 */ /* 0x000fc600078e0205 */
[----:B------:R-:W-:Y:S02]  /*02c0*/  IMNMX R11, R3, 0x8, PT ;  /* 0x00000008030b7817 */ /* 0x000fe40003800200 */
[----:B------:R-:W-:Y:S02]  /*02d0*/  IABS R9, R4 ;  /* 0x0000000400097213 */ /* 0x000fe40000000000 */
[----:B------:R-:W-:-:S04]  /*02e0*/  IABS R7, R11 ;  /* 0x0000000b00077213 */ /* 0x000fc80000000000 */
[----:B------:R-:W0:Y:S08]  /*02f0*/  I2F.RP R0, R7 ;  /* 0x0000000700007306 */ /* 0x000e300000209400 */
[----:B0-----:R-:W0:Y:S02]  /*0300*/  MUFU.RCP R0, R0 ;  /* 0x0000000000007308 */ /* 0x001e240000001000 */
[----:B0-----:R-:W-:-:S06]  /*0310*/  IADD3 R3, R0, 0xffffffe, RZ ;  /* 0x0ffffffe00037810 */ /* 0x001fcc0007ffe0ff */
[----:B------:R-:W0:Y:S02]  /*0320*/  F2I.FTZ.U32.TRUNC.NTZ R3, R3 ;  /* 0x0000000300037305 */ /* 0x000e24000021f000 */
[----:B0-----:R-:W-:-:S04]  /*0330*/  IMAD.MOV R6, RZ, RZ, -R3 ;  /* 0x000000ffff067224 */ /* 0x001fc800078e0a03 */
[----:B------:R-:W-:Y:S01]  /*0340*/  IMAD.MOV.U32 R2, RZ, RZ, R6 ;  /* 0x000000ffff027224 */ /* 0x000fe200078e0006 */
[----:B------:R-:W-:-:S03]  /*0350*/  IABS R6, R11 ;  /* 0x0000000b00067213 */ /* 0x000fc60000000000 */
[----:B------:R-:W-:Y:S01]  /*0360*/  IMAD R5, R2, R7, RZ ;  /* 0x0000000702057224 */ /* 0x000fe200078e02ff */
[----:B------:R-:W-:Y:S01]  /*0370*/  IADD3 R0, RZ, -R6, RZ ;  /* 0x80000006ff007210 */ /* 0x000fe20007ffe0ff */
[----:B------:R-:W-:Y:S01]  /*0380*/  IMAD.MOV.U32 R2, RZ, RZ, RZ ;  /* 0x000000ffff027224 */ /* 0x000fe200078e00ff */
[----:B------:R-:W0:Y:S03]  /*0390*/  S2R R6, SR_TID.X ;  /* 0x0000000000067919 */ /* 0x000e260000002100 */
[----:B------:R-:W-:-:S04]  /*03a0*/  IMAD.HI.U32 R2, R3, R5, R2 ;  /* 0x0000000503027227 */ /* 0x000fc800078e0002 */
[----:B------:R-:W-:Y:S02]  /*03b0*/  IMAD.MOV.U32 R3, RZ, RZ, c[0x0][0x180] ;  /* 0x00006000ff037624 */ /* 0x000fe400078e00ff */
[----:B------:R-:W-:-:S04]  /*03c0*/  IMAD.HI.U32 R2, R2, R9, RZ ;  /* 0x0000000902027227 */ /* 0x000fc800078e00ff */
[----:B------:R-:W-:-:S05]  /*03d0*/  IMAD R0, R2, R0, R9 ;  /* 0x0000000002007224 */ /* 0x000fca00078e0209 */
[----:B------:R-:W-:Y:S02]  /*03e0*/  ISETP.GT.U32.AND P1, PT, R7, R0, PT ;  /* 0x000000000700720c */ /* 0x000fe40003f24070 */
[----:B0-----:R-:W-:Y:S02]  /*03f0*/  SHF.R.U32.HI R227, RZ, 0x4, R6 ;  /* 0x00000004ffe37819 */ /* 0x001fe40000011606 */
[----:B------:R-:W-:Y:S02]  /*0400*/  LOP3.LUT R223, R6, 0x1f, RZ, 0xc0, !PT ;  /* 0x0000001f06df7812 */ /* 0x000fe400078ec0ff */
[----:B------:R-:W-:-:S07]  /*0410*/  SGXT.U32 R227, R227, 0x3 ;  /* 0x00000003e3e3781a */ /* 0x000fce0000000000 */
[----:B------:R-:W-:Y:S01]  /*0420*/  @!P1 IMAD.IADD R0, R0, 0x1, -R7 ;  /* 0x0000000100009824 */ /* 0x000fe200078e0a07 */
[----:B------:R-:W-:Y:S02]  /*0430*/  @!P1 IADD3 R2, R2, 0x1, RZ ;  /* 0x0000000102029810 */ /* 0x000fe40007ffe0ff */
[----:B------:R-:W-:Y:S02]  /*0440*/  ISETP.NE.AND P1, PT, R11, RZ, PT ;  /* 0x000000ff0b00720c */ /* 0x000fe40003f25270 */
[----:B------:R-:W-:Y:S02]  /*0450*/  ISETP.GE.U32.AND P0, PT, R0, R7, PT ;  /* 0x000000070000720c */ /* 0x000fe40003f06070 */
[----:B------:R-:W-:Y:S02]  /*0460*/  LOP3.LUT R0, R4, R11, RZ, 0x3c, !PT ;  /* 0x0000000b04007212 */ /* 0x000fe400078e3cff */
[----:B------:R-:W-:Y:S02]  /*0470*/  LOP3.LUT R226, R227, 0x8, RZ, 0xfc, !PT ;  /* 0x00000008e3e27812 */ /* 0x000fe400078efcff */
[----:B------:R-:W-:-:S02]  /*0480*/  ISETP.GE.AND P2, PT, R0, RZ, PT ;  /* 0x000000ff0000720c */ /* 0x000fc40003f46270 */
[C---:B------:R-:W-:Y:S02]  /*0490*/  LOP3.LUT R225, R227.reuse, 0x10, RZ, 0xfc, !PT ;  /* 0x00000010e3e17812 */ /* 0x040fe400078efcff */
[----:B------:R-:W-:-:S03]  /*04a0*/  LOP3.LUT R224, R227, 0x18, RZ, 0xfc, !PT ;  /* 0x00000018e3e07812 */ /* 0x000fc600078efcff */
[----:B------:R-:W-:-:S06]  /*04b0*/  @P0 IADD3 R2, R2, 0x1, RZ ;  /* 0x0000000102020810 */ /* 0x000fcc0007ffe0ff */
[----:B------:R-:W-:Y:S01]  /*04c0*/  @!P2 IMAD.MOV R2, RZ, RZ, -R2 ;  /* 0x000000ffff02a224 */ /* 0x000fe200078e0a02 */
[----:B------:R-:W-:-:S05]  /*04d0*/  @!P1 LOP3.LUT R2, RZ, R11, RZ, 0x33, !PT ;  /* 0x0000000bff029212 */ /* 0x000fca00078e33ff */
[----:B------:R-:W-:-:S04]  /*04e0*/  IMAD.MOV R0, RZ, RZ, -R2 ;  /* 0x000000ffff007224 */ /* 0x000fc800078e0a02 */
[----:B------:R-:W-:Y:S01]  /*04f0*/  IMAD R0, R11, R0, R4 ;  /* 0x000000000b007224 */ /* 0x000fe200078e0204 */
[----:B------:R-:W-:-:S03]  /*0500*/  LOP3.LUT R4, R6, 0xf, RZ, 0xc0, !PT ;  /* 0x0000000f06047812 */ /* 0x000fc600078ec0ff */
[----:B------:R-:W-:Y:S01]  /*0510*/  IMAD.IADD R5, R8, 0x1, R0 ;  /* 0x0000000108057824 */ /* 0x000fe200078e0200 */
[----:B------:R-:W-:Y:S02]  /*0520*/  IADD3 R0, R3, 0x1f, RZ ;  /* 0x0000001f03007810 */ /* 0x000fe40007ffe0ff */
[----:B------:R-:W-:Y:S01]  /*0530*/  LOP3.LUT R3, R6, 0x60, RZ, 0xc0, !PT ;  /* 0x0000006006037812 */ /* 0x000fe200078ec0ff */
[----:B------:R-:W-:Y:S01]  /*0540*/  IMAD R5, R5, 0x10, R4 ;  /* 0x0000001005057824 */ /* 0x000fe200078e0204 */
[----:B------:R-:W-:Y:S01]  /*0550*/  ISETP.GT.AND P0, PT, R0, 0x1f, PT ;  /* 0x0000001f0000780c */ /* 0x000fe20003f04270 */
[----:B------:R-:W-:-:S12]  /*0560*/  IMAD.SHL.U32 R4, R2, 0x100, RZ ;  /* 0x0000010002047824 */ /* 0x000fd800078e00ff */
[----:B------:R-:W-:Y:S05]  /*0570*/  @P0 BRA `(.L_x_0) ;  /* 0x000000c000000947 */ /* 0x000fea0003800000 */
[----:B------:R-:W-:Y:S01]  /*0580*/  IMAD.SHL.U32 R2, R6, 0x20, RZ ;  /* 0x0000002006027824 */ /* 0x000fe200078e00ff */
[----:B------:R-:W-:Y:S01]  /*0590*/  CS2R R104, SRZ ;  /* 0x0000000000687805 */ /* 0x000fe2000001ff00 */
[----:B------:R-:W-:Y:S01]  /*05a0*/  IMAD.SHL.U32 R3, R3, 0x10, RZ ;  /* 0x0000001003037824 */ /* 0x000fe200078e00ff */
[----:B------:R-:W-:Y:S01]  /*05b0*/  CS2R R106, SRZ ;  /* 0x00000000006a7805 */ /* 0x000fe2000001ff00 */
[----:B------:R-:W-:Y:S01]  /*05c0*/  CS2R R16, SRZ ;  /* 0x0000000000107805 */ /* 0x000fe2000001ff00 */
[----:B------:R-:W-:Y:S01]  /*05d0*/  CS2R R18, SRZ ;  /* 0x0000000000127805 */ /* 0x000fe2000001ff00 */
[----:B------:R-:W-:Y:S01]  /*05e0*/  CS2R R12, SRZ ;  /* 0x00000000000c7805 */ /* 0x000fe2000001ff00 */
[----:B------:R-:W-:Y:S01]  /*05f0*/  CS2R R14, SRZ ;  /* 0x00000000000e7805 */ /* 0x000fe2000001ff00 */
[----:B------:R-:W-:Y:S01]  /*0600*/  CS2R R8, SRZ ;  /* 0x0000000000087805 */ /* 0x000fe2000001ff00 */
[----:B------:R-:W-:Y:S01]  /*0610*/  CS2R R10, SRZ ;  /* 0x00000000000a7805 */ /* 0x000fe2000001ff00 */
[----:B------:R-:W-:Y:S01]  /*0620*/  LOP3.LUT R2, R2, 0x60, RZ, 0xc0, !PT ;  /* 0x0000006002027812 */ /* 0x000fe200078ec0ff */
[----:B------:R-:W-:Y:S05]  /*0630*/  BRA `(.L_x_1) ;  /* 0x0000718000007947 */ /* 0x000fea0003800000 */
.L_x_0:
[----:B------:R-:W-:Y:S01]  /*0640*/  IABS R2, c[0x0][0x17c] ;  /* 0x00005f0000027a13 */ /* 0x000fe20000000000 */
[----:B------:R-:W-:Y:S01]  /*0650*/  IMAD.MOV.U32 R12, RZ, RZ, RZ ;  /* 0x000000ffff0c7224 */ /* 0x000fe200078e00ff */
[C---:B------:R-:W-:Y:S01]  /*0660*/  LEA.HI R7, R3.reuse, R4, RZ, 0x1b ;  /* 0x0000000403077211 */ /* 0x040fe200078fd8ff */
[----:B------:R-:W-:Y:S01]  /*0670*/  IMAD.SHL.U32 R221, R6, 0x2, RZ ;  /* 0x0000000206dd7824 */ /* 0x000fe200078e00ff */
[----:B------:R-:W0:Y:S01]  /*0680*/  I2F.RP R9, R2 ;  /* 0x0000000200097306 */ /* 0x000e220000209400 */
[----:B------:R-:W-:Y:S01]  /*0690*/  IABS R105, c[0x0][0x178] ;  /* 0x00005e0000697a13 */ /* 0x000fe20000000000 */
[----:B------:R-:W-:Y:S01]  /*06a0*/  IMAD.SHL.U32 R3, R3, 0x10, RZ ;  /* 0x0000001003037824 */ /* 0x000fe200078e00ff */
[C---:B------:R-:W-:Y:S01]  /*06b0*/  IADD3 R10, R7.reuse, 0xf8, RZ ;  /* 0x000000f8070a7810 */ /* 0x040fe20007ffe0ff */
[----:B------:R-:W-:Y:S01]  /*06c0*/  CS2R R108, SRZ ;  /* 0x00000000006c7805 */ /* 0x000fe2000001ff00 */
[C---:B------:R-:W-:Y:S01]  /*06d0*/  IADD3 R8, R7.reuse, 0xfc, RZ ;  /* 0x000000fc07087810 */ /* 0x040fe20007ffe0ff */
[----:B------:R-:W-:Y:S01]  /*06e0*/  CS2R R110, SRZ ;  /* 0x00000000006e7805 */ /* 0x000fe2000001ff00 */
[----:B------:R-:W-:Y:S01]  /*06f0*/  IADD3 R16, R7, 0xf4, RZ ;  /* 0x000000f407107810 */ /* 0x000fe20007ffe0ff */
[----:B------:R-:W-:Y:S01]  /*0700*/  CS2R R106, SRZ ;  /* 0x00000000006a7805 */ /* 0x000fe2000001ff00 */
[----:B------:R-:W-:-:S02]  /*0710*/  IABS R15, R8 ;  /* 0x00000008000f7213 */ /* 0x000fc40000000000 */
[C---:B------:R-:W-:Y:S02]  /*0720*/  IADD3 R18, R7.reuse, 0xf0, RZ ;  /* 0x000000f007127810 */ /* 0x040fe40007ffe0ff */
[----:B------:R-:W-:Y:S02]  /*0730*/  ISETP.GE.AND P1, PT, R8, RZ, PT ;  /* 0x000000ff0800720c */ /* 0x000fe40003f26270 */
[----:B------:R-:W-:Y:S01]  /*0740*/  IABS R17, R18 ;  /* 0x0000001200117213 */ /* 0x000fe20000000000 */
[----:B0-----:R-:W0:Y:S01]  /*0750*/  MUFU.RCP R9, R9 ;  /* 0x0000000900097308 */ /* 0x001e220000001000 */
[----:B------:R-:W-:Y:S02]  /*0760*/  IADD3 R20, R7, 0xec, RZ ;  /* 0x000000ec07147810 */ /* 0x000fe40007ffe0ff */
[----:B------:R-:W-:Y:S02]  /*0770*/  ISETP.GE.AND P6, PT, R16, RZ, PT ;  /* 0x000000ff1000720c */ /* 0x000fe40003fc6270 */
[----:B------:R-:W-:-:S02]  /*0780*/  IABS R19, R20 ;  /* 0x0000001400137213 */ /* 0x000fc40000000000 */
[----:B------:R-:W-:Y:S02]  /*0790*/  ISETP.GE.AND P4, PT, R18, RZ, PT ;  /* 0x000000ff1200720c */ /* 0x000fe40003f86270 */
[C---:B------:R-:W-:Y:S02]  /*07a0*/  IADD3 R18, R7.reuse, 0xe4, RZ ;  /* 0x000000e407127810 */ /* 0x040fe40007ffe0ff */
[C---:B------:R-:W-:Y:S02]  /*07b0*/  IADD3 R26, R7.reuse, 0xd8, RZ ;  /* 0x000000d8071a7810 */ /* 0x040fe40007ffe0ff */
[----:B------:R-:W-:Y:S02]  /*07c0*/  IADD3 R28, R7, 0xd4, RZ ;  /* 0x000000d4071c7810 */ /* 0x000fe40007ffe0ff */
[----:B------:R-:W-:Y:S02]  /*07d0*/  IABS R23, R26 ;  /* 0x0000001a00177213 */ /* 0x000fe40000000000 */
[----:B0-----:R-:W-:-:S02]  /*07e0*/  IADD3 R13, R9, 0xffffffe, RZ ;  /* 0x0ffffffe090d7810 */ /* 0x001fc40007ffe0ff */
[----:B------:R-:W-:Y:S02]  /*07f0*/  IABS R25, R28 ;  /* 0x0000001c00197213 */ /* 0x000fe40000000000 */
[C---:B------:R-:W-:Y:S02]  /*0800*/  IADD3 R31, R7.reuse, 0xcc, RZ ;  /* 0x000000cc071f7810 */ /* 0x040fe40007ffe0ff */
[----:B------:R-:W0:Y:S01]  /*0810*/  F2I.FTZ.U32.TRUNC.NTZ R13, R13 ;  /* 0x0000000d000d7305 */ /* 0x000e22000021f000 */
[C---:B------:R-:W-:Y:S02]  /*0820*/  IADD3 R30, R7.reuse, 0xd0, RZ ;  /* 0x000000d0071e7810 */ /* 0x040fe40007ffe0ff */
[----:B------:R-:W-:Y:S02]  /*0830*/  IABS R29, R31 ;  /* 0x0000001f001d7213 */ /* 0x000fe40000000000 */
[----:B------:R-:W-:Y:S02]  /*0840*/  IABS R27, R30 ;  /* 0x0000001e001b7213 */ /* 0x000fe40000000000 */
[----:B------:R-:W-:-:S02]  /*0850*/  IADD3 R32, R7, 0xc8, RZ ;  /* 0x000000c807207810 */ /* 0x000fc40007ffe0ff */
[C---:B------:R-:W-:Y:S02]  /*0860*/  IADD3 R33, R7.reuse, 0xc4, RZ ;  /* 0x000000c407217810 */ /* 0x040fe40007ffe0ff */
[C---:B------:R-:W-:Y:S02]  /*0870*/  IADD3 R34, R7.reuse, 0xb4, RZ ;  /* 0x000000b407227810 */ /* 0x040fe40007ffe0ff */
[----:B------:R-:W-:Y:S02]  /*0880*/  IABS R22, R33 ;  /* 0x0000002100167213 */ /* 0x000fe40000000000 */
[C---:B------:R-:W-:Y:S01]  /*0890*/  IADD3 R37, R7.reuse, 0xac, RZ ;  /* 0x000000ac07257810 */ /* 0x040fe20007ffe0ff */
[----:B0-----:R-:W-:Y:S01]  /*08a0*/  IMAD.MOV R11, RZ, RZ, -R13 ;  /* 0x000000ffff0b7224 */ /* 0x001fe200078e0a0d */
[----:B------:R-:W-:Y:S02]  /*08b0*/  IADD3 R36, R7, 0xb0, RZ ;  /* 0x000000b007247810 */ /* 0x000fe40007ffe0ff */
[----:B------:R-:W-:Y:S01]  /*08c0*/  IABS R35, R37 ;  /* 0x0000002500237213 */ /* 0x000fe20000000000 */
[----:B------:R-:W-:Y:S01]  /*08d0*/  IMAD R11, R11, R2, RZ ;  /* 0x000000020b0b7224 */ /* 0x000fe200078e02ff */
[----:B------:R-:W-:-:S02]  /*08e0*/  IADD3 R38, R7, 0xa8, RZ ;  /* 0x000000a807267810 */ /* 0x000fc40007ffe0ff */
[----:B------:R-:W-:Y:S01]  /*08f0*/  IADD3 R40, R7, 0x94, RZ ;  /* 0x0000009407287810 */ /* 0x000fe20007ffe0ff */
[----:B------:R-:W-:Y:S01]  /*0900*/  IMAD.HI.U32 R12, R13, R11, R12 ;  /* 0x0000000b0d0c7227 */ /* 0x000fe200078e000c */
[----:B------:R-:W-:Y:S02]  /*0910*/  IABS R13, R10 ;  /* 0x0000000a000d7213 */ /* 0x000fe40000000000 */
[----:B------:R-:W-:Y:S02]  /*0920*/  IABS R41, R40 ;  /* 0x0000002800297213 */ /* 0x000fe40000000000 */
[C---:B------:R-:W-:Y:S01]  /*0930*/  IADD3 R42, R7.reuse, 0x8c, RZ ;  /* 0x0000008c072a7810 */ /* 0x040fe20007ffe0ff */
[C---:B------:R-:W-:Y:S01]  /*0940*/  IMAD.HI.U32 R11, R12.reuse, R13, RZ ;  /* 0x0000000d0c0b7227 */ /* 0x040fe200078e00ff */
[C---:B------:R-:W-:Y:S02]  /*0950*/  IADD3 R44, R7.reuse, 0x88, RZ ;  /* 0x00000088072c7810 */ /* 0x040fe40007ffe0ff */
[----:B------:R-:W-:Y:S01]  /*0960*/  IADD3 R46, R7, 0x84, RZ ;  /* 0x00000084072e7810 */ /* 0x000fe20007ffe0ff */
[----:B------:R-:W-:Y:S01]  /*0970*/  IMAD.HI.U32 R9, R12, R15, RZ ;  /* 0x0000000f0c097227 */ /* 0x000fe200078e00ff */
[----:B------:R-:W-:-:S02]  /*0980*/  IABS R43, R44 ;  /* 0x0000002c002b7213 */ /* 0x000fc40000000000 */
[----:B------:R-:W-:Y:S01]  /*0990*/  IABS R45, R46 ;  /* 0x0000002e002d7213 */ /* 0x000fe20000000000 */
[----:B------:R-:W-:Y:S01]  /*09a0*/  IMAD.MOV R11, RZ, RZ, -R11 ;  /* 0x000000ffff0b7224 */ /* 0x000fe200078e0a0b */
[C---:B------:R-:W-:Y:S01]  /*09b0*/  IADD3 R47, R7.reuse, 0x80, RZ ;  /* 0x00000080072f7810 */ /* 0x040fe20007ffe0ff */
[----:B------:R-:W-:Y:S01]  /*09c0*/  IMAD.MOV R9, RZ, RZ, -R9 ;  /* 0x000000ffff097224 */ /* 0x000fe200078e0a09 */
[C---:B------:R-:W-:Y:S01]  /*09d0*/  IADD3 R48, R7.reuse, 0x74, RZ ;  /* 0x0000007407307810 */ /* 0x040fe20007ffe0ff */
[C---:B------:R-:W-:Y:S01]  /*09e0*/  IMAD R11, R2.reuse, R11, R13 ;  /* 0x0000000b020b7224 */ /* 0x040fe200078e020d */
[----:B------:R-:W-:Y:S01]  /*09f0*/  IADD3 R50, R7, 0x64, RZ ;  /* 0x0000006407327810 */ /* 0x000fe20007ffe0ff */
[----:B------:R-:W-:Y:S01]  /*0a00*/  IMAD R9, R2, R9, R15 ;  /* 0x0000000902097224 */ /* 0x000fe200078e020f */
[----:B------:R-:W-:Y:S01]  /*0a10*/  IABS R15, R16 ;  /* 0x00000010000f7213 */ /* 0x000fe20000000000 */
[----:B------:R-:W-:Y:S01]  /*0a20*/  IMAD.HI.U32 R8, R12, R17, RZ ;  /* 0x000000110c087227 */ /* 0x000fe200078e00ff */
[----:B------:R-:W-:-:S02]  /*0a30*/  ISETP.GT.U32.AND P2, PT, R2, R11, PT ;  /* 0x0000000b0200720c */ /* 0x000fc40003f44070 */
[----:B------:R-:W-:Y:S01]  /*0a40*/  ISETP.GT.U32.AND P0, PT, R2, R9, PT ;  /* 0x000000090200720c */ /* 0x000fe20003f04070 */
[----:B------:R-:W-:Y:S01]  /*0a50*/  IMAD.HI.U32 R13, R12, R15, RZ ;  /* 0x0000000f0c0d7227 */ /* 0x000fe200078e00ff */
[C---:B------:R-:W-:Y:S02]  /*0a60*/  IADD3 R16, R7.reuse, 0xe8, RZ ;  /* 0x000000e807107810 */ /* 0x040fe40007ffe0ff */
[----:B------:R-:W-:Y:S01]  /*0a70*/  IABS R51, R50 ;  /* 0x0000003200337213 */ /* 0x000fe20000000000 */
[----:B------:R-:W-:Y:S01]  /*0a80*/  IMAD.MOV R13, RZ, RZ, -R13 ;  /* 0x000000ffff0d7224 */ /* 0x000fe200078e0a0d */
[C---:B------:R-:W-:Y:S01]  /*0a90*/  IADD3 R60, R7.reuse, 0x54, RZ ;  /* 0x00000054073c7810 */ /* 0x040fe20007ffe0ff */
[----:B------:R-:W-:Y:S01]  /*0aa0*/  IMAD.MOV R8, RZ, RZ, -R8 ;  /* 0x000000ffff087224 */ /* 0x000fe200078e0a08 */
[----:B------:R-:W-:Y:S01]  /*0ab0*/  IADD3 R58, R7, 0x58, RZ ;  /* 0x00000058073a7810 */ /* 0x000fe20007ffe0ff */
[C---:B------:R-:W-:Y:S01]  /*0ac0*/  IMAD R13, R2.reuse, R13, R15 ;  /* 0x0000000d020d7224 */ /* 0x040fe200078e020f */
[----:B------:R-:W-:Y:S01]  /*0ad0*/  IABS R57, R60 ;  /* 0x0000003c00397213 */ /* 0x000fe20000000000 */
[C---:B------:R-:W-:Y:S01]  /*0ae0*/  IMAD R15, R2.reuse, R8, R17 ;  /* 0x00000008020f7224 */ /* 0x040fe200078e0211 */
[----:B------:R-:W-:Y:S01]  /*0af0*/  @!P2 IADD3 R11, R11, -R2, RZ ;  /* 0x800000020b0ba210 */ /* 0x000fe20007ffe0ff */
[----:B------:R-:W-:Y:S01]  /*0b00*/  @!P0 IMAD.IADD R9, R9, 0x1, -R2 ;  /* 0x0000000109098824 */ /* 0x000fe200078e0a02 */
[----:B------:R-:W-:Y:S01]  /*0b10*/  ISETP.GT.U32.AND P5, PT, R2, R13, PT ;  /* 0x0000000d0200720c */ /* 0x000fe20003fa4070 */
[----:B------:R-:W-:Y:S01]  /*0b20*/  IMAD.HI.U32 R14, R12, R19, RZ ;  /* 0x000000130c0e7227 */ /* 0x000fe200078e00ff */
[----:B------:R-:W-:-:S02]  /*0b30*/  ISETP.GT.U32.AND P3, PT, R2, R11, PT ;  /* 0x0000000b0200720c */ /* 0x000fc40003f64070 */
[----:B------:R-:W-:Y:S01]  /*0b40*/  ISETP.GT.U32.AND P0, PT, R2, R9, PT ;  /* 0x000000090200720c */ /* 0x000fe20003f04070 */
[----:B------:R-:W-:Y:S01]  /*0b50*/  IMAD.MOV R14, RZ, RZ, -R14 ;  /* 0x000000ffff0e7224 */ /* 0x000fe200078e0a0e */
[----:B------:R-:W-:Y:S02]  /*0b60*/  ISETP.GE.AND P2, PT, R10, RZ, PT ;  /* 0x000000ff0a00720c */ /* 0x000fe40003f46270 */
[----:B------:R-:W-:Y:S01]  /*0b70*/  IABS R17, R16 ;  /* 0x0000001000117213 */ /* 0x000fe20000000000 */
[C---:B------:R-:W-:Y:S01]  /*0b80*/  IMAD R14, R2.reuse, R14, R19 ;  /* 0x0000000e020e7224 */ /* 0x040fe200078e0213 */
[----:B------:R-:W-:Y:S02]  /*0b90*/  IABS R19, R18 ;  /* 0x0000001200137213 */ /* 0x000fe40000000000 */
[----:B------:R-:W-:Y:S01]  /*0ba0*/  IADD3 R62, R7, 0x50, RZ ;  /* 0x00000050073e7810 */ /* 0x000fe20007ffe0ff */
[--C-:B------:R-:W-:Y:S01]  /*0bb0*/  @!P5 IMAD.IADD R13, R13, 0x1, -R2.reuse ;  /* 0x000000010d0dd824 */ /* 0x100fe200078e0a02 */
[C---:B------:R-:W-:Y:S01]  /*0bc0*/  ISETP.GT.U32.AND P5, PT, R2.reuse, R14, PT ;  /* 0x0000000e0200720c */ /* 0x040fe20003fa4070 */
[--C-:B------:R-:W-:Y:S01]  /*0bd0*/  @!P3 IMAD.IADD R11, R11, 0x1, -R2.reuse ;  /* 0x000000010b0bb824 */ /* 0x100fe200078e0a02 */
[----:B------:R-:W-:Y:S01]  /*0be0*/  ISETP.GT.U32.AND P3, PT, R2, R15, PT ;  /* 0x0000000f0200720c */ /* 0x000fe20003f64070 */
[----:B------:R-:W-:Y:S01]  /*0bf0*/  @!P0 IMAD.IADD R9, R9, 0x1, -R2 ;  /* 0x0000000109098824 */ /* 0x000fe200078e0a02 */
[----:B------:R-:W-:Y:S01]  /*0c00*/  ISETP.GE.AND P0, PT, R20, RZ, PT ;  /* 0x000000ff1400720c */ /* 0x000fe20003f06270 */
[----:B------:R-:W-:Y:S01]  /*0c10*/  IMAD.HI.U32 R10, R12, R17, RZ ;  /* 0x000000110c0a7227 */ /* 0x000fe200078e00ff */
[----:B------:R-:W-:-:S02]  /*0c20*/  IADD3 R20, R7, 0xe0, RZ ;  /* 0x000000e007147810 */ /* 0x000fc40007ffe0ff */
[----:B------:R-:W-:Y:S01]  /*0c30*/  IABS R55, R58 ;  /* 0x0000003a00377213 */ /* 0x000fe20000000000 */
[----:B------:R-:W-:Y:S01]  /*0c40*/  IMAD.MOV.U32 R8, RZ, RZ, R9 ;  /* 0x000000ffff087224 */ /* 0x000fe200078e0009 */
[----:B------:R-:W-:Y:S01]  /*0c50*/  IABS R21, R20 ;  /* 0x0000001400157213 */ /* 0x000fe20000000000 */
[----:B------:R-:W-:Y:S01]  /*0c60*/  IMAD.MOV.U32 R9, RZ, RZ, R11 ;  /* 0x000000ffff097224 */ /* 0x000fe200078e000b */
[----:B------:R-:W-:Y:S01]  /*0c70*/  IABS R59, R62 ;  /* 0x0000003e003b7213 */ /* 0x000fe20000000000 */
[----:B------:R-:W-:Y:S01]  /*0c80*/  @!P1 IMAD.MOV R8, RZ, RZ, -R8 ;  /* 0x000000ffff089224 */ /* 0x000fe200078e0a08 */
[----:B------:R-:W-:Y:S01]  /*0c90*/  ISETP.GT.U32.AND P1, PT, R2, R13, PT ;  /* 0x0000000d0200720c */ /* 0x000fe20003f24070 */
[----:B------:R-:W-:Y:S01]  /*0ca0*/  @!P3 IMAD.IADD R15, R15, 0x1, -R2 ;  /* 0x000000010f0fb824 */ /* 0x000fe200078e0a02 */
[----:B------:R-:W-:Y:S01]  /*0cb0*/  ISETP.GE.AND P3, PT, R16, RZ, PT ;  /* 0x000000ff1000720c */ /* 0x000fe20003f66270 */
[----:B------:R-:W-:Y:S01]  /*0cc0*/  @!P2 IMAD.MOV R9, RZ, RZ, -R9 ;  /* 0x000000ffff09a224 */ /* 0x000fe200078e0a09 */
[----:B------:R-:W-:Y:S01]  /*0cd0*/  IADD3 R63, R7, 0x4c, RZ ;  /* 0x0000004c073f7810 */ /* 0x000fe20007ffe0ff */
[----:B------:R-:W-:Y:S01]  /*0ce0*/  IMAD.HI.U32 R11, R12, R19, RZ ;  /* 0x000000130c0b7227 */ /* 0x000fe200078e00ff */
[----:B------:R-:W-:-:S02]  /*0cf0*/  ISETP.GT.U32.AND P2, PT, R2, R15, PT ;  /* 0x0000000f0200720c */ /* 0x000fc40003f44070 */
[C---:B------:R-:W-:Y:S01]  /*0d00*/  IADD3 R64, R7.reuse, 0x48, RZ ;  /* 0x0000004807407810 */ /* 0x040fe20007ffe0ff */
[----:B------:R-:W-:Y:S01]  /*0d10*/  IMAD.MOV R10, RZ, RZ, -R10 ;  /* 0x000000ffff0a7224 */ /* 0x000fe200078e0a0a */
[C---:B------:R-:W-:Y:S01]  /*0d20*/  IADD3 R65, R7.reuse, 0x44, RZ ;  /* 0x0000004407417810 */ /* 0x040fe20007ffe0ff */
[----:B------:R-:W-:Y:S01]  /*0d30*/  IMAD.MOV R11, RZ, RZ, -R11 ;  /* 0x000000ffff0b7224 */ /* 0x000fe200078e0a0b */
[----:B------:R-:W-:Y:S01]  /*0d40*/  IADD3 R66, R7, 0x18, RZ ;  /* 0x0000001807427810 */ /* 0x000fe20007ffe0ff */
[--C-:B------:R-:W-:Y:S01]  /*0d50*/  @!P1 IMAD.IADD R13, R13, 0x1, -R2.reuse ;  /* 0x000000010d0d9824 */ /* 0x100fe200078e0a02 */
[----:B------:R-:W-:Y:S01]  /*0d60*/  ISETP.GE.AND P1, PT, R18, RZ, PT ;  /* 0x000000ff1200720c */ /* 0x000fe20003f26270 */
[C---:B------:R-:W-:Y:S01]  /*0d70*/  IMAD R17, R2.reuse, R10, R17 ;  /* 0x0000000a02117224 */ /* 0x040fe200078e0211 */
[----:B------:R-:W-:Y:S01]  /*0d80*/  IADD3 R18, R7, 0xdc, RZ ;  /* 0x000000dc07127810 */ /* 0x000fe20007ffe0ff */
[C---:B------:R-:W-:Y:S01]  /*0d90*/  IMAD R19, R2.reuse, R11, R19 ;  /* 0x0000000b02137224 */ /* 0x040fe200078e0213 */
[----:B------:R-:W-:Y:S01]  /*0da0*/  MOV R10, R13 ;  /* 0x0000000d000a7202 */ /* 0x000fe20000000f00 */
[--C-:B------:R-:W-:Y:S01]  /*0db0*/  @!P2 IMAD.IADD R15, R15, 0x1, -R2.reuse ;  /* 0x000000010f0fa824 */ /* 0x100fe200078e0a02 */
[----:B------:R-:W-:Y:S01]  /*0dc0*/  ISETP.GT.U32.AND P2, PT, R2, R17, PT ;  /* 0x000000110200720c */ /* 0x000fe20003f44070 */
[----:B------:R-:W-:Y:S01]  /*0dd0*/  @!P5 IMAD.IADD R14, R14, 0x1, -R2 ;  /* 0x000000010e0ed824 */ /* 0x000fe200078e0a02 */
[----:B------:R-:W-:Y:S01]  /*0de0*/  IABS R13, R18 ;  /* 0x00000012000d7213 */ /* 0x000fe20000000000 */
[----:B------:R-:W-:Y:S01]  /*0df0*/  @!P6 IMAD.MOV R10, RZ, RZ, -R10 ;  /* 0x000000ffff0ae224 */ /* 0x000fe200078e0a0a */
[C---:B------:R-:W-:Y:S01]  /*0e00*/  ISETP.GT.U32.AND P6, PT, R2.reuse, R19, PT ;  /* 0x000000130200720c */ /* 0x040fe20003fc4070 */
[----:B------:R-:W-:Y:S01]  /*0e10*/  IMAD.MOV.U32 R11, RZ, RZ, R15 ;  /* 0x000000ffff0b7224 */ /* 0x000fe200078e000f */
[----:B------:R-:W-:Y:S01]  /*0e20*/  ISETP.GT.U32.AND P5, PT, R2, R14, PT ;  /* 0x0000000e0200720c */ /* 0x000fe20003fa4070 */
[----:B------:R-:W-:Y:S01]  /*0e30*/  IMAD.HI.U32 R16, R12, R21, RZ ;  /* 0x000000150c107227 */ /* 0x000fe200078e00ff */
[----:B------:R-:W-:-:S02]  /*0e40*/  IABS R93, R66 ;  /* 0x00000042005d7213 */ /* 0x000fc40000000000 */
[C---:B------:R-:W-:Y:S01]  /*0e50*/  IADD3 R68, R7.reuse, 0xc, RZ ;  /* 0x0000000c07447810 */ /* 0x040fe20007ffe0ff */
[----:B------:R-:W-:Y:S01]  /*0e60*/  IMAD.MOV.U32 R15, RZ, RZ, R13 ;  /* 0x000000ffff0f7224 */ /* 0x000fe200078e000d */
[----:B------:R-:W-:Y:S01]  /*0e70*/  IADD3 R70, R7, 0x8, RZ ;  /* 0x0000000807467810 */ /* 0x000fe20007ffe0ff */
[----:B------:R-:W-:Y:S01]  /*0e80*/  @!P2 IMAD.IADD R17, R17, 0x1, -R2 ;  /* 0x000000011111a824 */ /* 0x000fe200078e0a02 */
[----:B------:R-:W-:Y:S01]  /*0e90*/  IABS R99, R68 ;  /* 0x0000004400637213 */ /* 0x000fe20000000000 */
[----:B------:R-:W-:Y:S01]  /*0ea0*/  IMAD.MOV R16, RZ, RZ, -R16 ;  /* 0x000000ffff107224 */ /* 0x000fe200078e0a10 */
[----:B------:R-:W-:Y:S01]  /*0eb0*/  IABS R101, R70 ;  /* 0x0000004600657213 */ /* 0x000fe20000000000 */
[----:B------:R-:W-:Y:S01]  /*0ec0*/  @!P6 IMAD.IADD R19, R19, 0x1, -R2 ;  /* 0x000000011313e824 */ /* 0x000fe200078e0a02 */
[----:B------:R-:W-:Y:S01]  /*0ed0*/  ISETP.GT.U32.AND P2, PT, R2, R17, PT ;  /* 0x000000110200720c */ /* 0x000fe20003f44070 */
[----:B------:R-:W-:Y:S01]  /*0ee0*/  IMAD.HI.U32 R13, R12, R15, RZ ;  /* 0x0000000f0c0d7227 */ /* 0x000fe200078e00ff */
[----:B------:R-:W-:-:S02]  /*0ef0*/  IABS R103, R7 ;  /* 0x0000000700677213 */ /* 0x000fc40000000000 */
[C---:B------:R-:W-:Y:S01]  /*0f00*/  ISETP.GT.U32.AND P6, PT, R2.reuse, R19, PT ;  /* 0x000000130200720c */ /* 0x040fe20003fc4070 */
[----:B------:R-:W-:Y:S01]  /*0f10*/  IMAD R21, R2, R16, R21 ;  /* 0x0000001002157224 */ /* 0x000fe200078e0215 */
[----:B------:R-:W-:Y:S01]  /*0f20*/  IABS R112, R5 ;  /* 0x0000000500707213 */ /* 0x000fe20000000000 */
[----:B------:R-:W-:Y:S02]  /*0f30*/  IMAD.MOV R13, RZ, RZ, -R13 ;  /* 0x000000ffff0d7224 */ /* 0x000fe400078e0a0d */
[--C-:B------:R-:W-:Y:S01]  /*0f40*/  @!P5 IMAD.IADD R14, R14, 0x1, -R2.reuse ;  /* 0x000000010e0ed824 */ /* 0x100fe200078e0a02 */
[----:B------:R-:W-:Y:S01]  /*0f50*/  ISETP.GE.AND P5, PT, R18, RZ, PT ;  /* 0x000000ff1200720c */ /* 0x000fe20003fa6270 */
[C---:B------:R-:W-:Y:S02]  /*0f60*/  IMAD R18, R2.reuse, R13, R15 ;  /* 0x0000000d02127224 */ /* 0x040fe400078e020f */
[----:B------:R-:W-:Y:S01]  /*0f70*/  @!P2 IMAD.IADD R17, R17, 0x1, -R2 ;  /* 0x000000011111a824 */ /* 0x000fe200078e0a02 */
[----:B------:R-:W-:Y:S01]  /*0f80*/  ISETP.GT.U32.AND P2, PT, R2, R21, PT ;  /* 0x000000150200720c */ /* 0x000fe20003f44070 */
[----:B------:R-:W-:-:S04]  /*0f90*/  IMAD.HI.U32 R13, R12, R23, RZ ;  /* 0x000000170c0d7227 */ /* 0x000fc800078e00ff */
[----:B------:R-:W-:Y:S01]  /*0fa0*/  @!P6 IMAD.IADD R19, R19, 0x1, -R2 ;  /* 0x000000011313e824 */ /* 0x000fe200078e0a02 */
[----:B------:R-:W-:Y:S01]  /*0fb0*/  ISETP.GT.U32.AND P6, PT, R2, R18, PT ;  /* 0x000000120200720c */ /* 0x000fe20003fc4070 */
[----:B------:R-:W-:-:S04]  /*0fc0*/  IMAD.HI.U32 R15, R12, R25, RZ ;  /* 0x000000190c0f7227 */ /* 0x000fc800078e00ff */
[----:B------:R-:W-:Y:S02]  /*0fd0*/  IMAD.MOV R13, RZ, RZ, -R13 ;  /* 0x000000ffff0d7224 */ /* 0x000fe400078e0a0d */
[----:B------:R-:W-:Y:S02]  /*0fe0*/  IMAD.MOV R15, RZ, RZ, -R15 ;  /* 0x000000ffff0f7224 */ /* 0x000fe400078e0a0f */
[C---:B------:R-:W-:Y:S02]  /*0ff0*/  IMAD R23, R2.reuse, R13, R23 ;  /* 0x0000000d02177224 */ /* 0x040fe400078e0217 */
[C---:B------:R-:W-:Y:S01]  /*1000*/  IMAD R16, R2.reuse, R15, R25 ;  /* 0x0000000f02107224 */ /* 0x040fe200078e0219 */
[----:B------:R-:W-:Y:S01]  /*1010*/  IABS R25, R32 ;  /* 0x0000002000197213 */ /* 0x000fe20000000000 */
[--C-:B------:R-:W-:Y:S01]  /*1020*/  @!P2 IMAD.IADD R21, R21, 0x1, -R2.reuse ;  /* 0x000000011515a824 */ /* 0x100fe200078e0a02 */
[----:B------:R-:W-:Y:S01]  /*1030*/  ISETP.GT.U32.AND P2, PT, R2, R23, PT ;  /* 0x000000170200720c */ /* 0x000fe20003f44070 */
[----:B------:R-:W-:Y:S01]  /*1040*/  @!P6 IMAD.IADD R18, R18, 0x1, -R2 ;  /* 0x000000011212e824 */ /* 0x000fe200078e0a02 */
[----:B------:R-:W-:Y:S01]  /*1050*/  ISETP.GT.U32.AND P6, PT, R2, R16, PT ;  /* 0x000000100200720c */ /* 0x000fe20003fc4070 */
[----:B------:R-:W-:-:S04]  /*1060*/  IMAD.HI.U32 R15, R12, R29, RZ ;  /* 0x0000001d0c0f7227 */ /* 0x000fc800078e00ff */
[----:B------:R-:W-:Y:S01]  /*1070*/  IMAD.HI.U32 R13, R12, R27, RZ ;  /* 0x0000001b0c0d7227 */ /* 0x000fe200078e00ff */
[----:B------:R-:W-:-:S03]  /*1080*/  IADD3 R15, -R15, RZ, RZ ;  /* 0x000000ff0f0f7210 */ /* 0x000fc60007ffe1ff */
[----:B------:R-:W-:Y:S02]  /*1090*/  IMAD.MOV R13, RZ, RZ, -R13 ;  /* 0x000000ffff0d7224 */ /* 0x000fe400078e0a0d */
[--C-:B------:R-:W-:Y:S01]  /*10a0*/  @!P2 IMAD.IADD R23, R23, 0x1, -R2.reuse ;  /* 0x000000011717a824 */ /* 0x100fe200078e0a02 */
[----:B------:R-:W-:Y:S01]  /*10b0*/  ISETP.GT.U32.AND P2, PT, R2, R21, PT ;  /* 0x000000150200720c */ /* 0x000fe20003f44070 */
[----:B------:R-:W-:Y:S02]  /*10c0*/  @!P6 IMAD.IADD R16, R16, 0x1, -R2 ;  /* 0x000000011010e824 */ /* 0x000fe400078e0a02 */
[C---:B------:R-:W-:Y:S01]  /*10d0*/  IMAD R24, R2.reuse, R15, R29 ;  /* 0x0000000f02187224 */ /* 0x040fe200078e021d */
[----:B------:R-:W-:Y:S01]  /*10e0*/  ISETP.GT.U32.AND P6, PT, R2, R23, PT ;  /* 0x000000170200720c */ /* 0x000fe20003fc4070 */
[----:B------:R-:W-:Y:S01]  /*10f0*/  @!P4 IMAD.MOV R11, RZ, RZ, -R11 ;  /* 0x000000ffff0bc224 */ /* 0x000fe200078e0a0b */
[----:B------:R-:W-:Y:S01]  /*1100*/  ISETP.GE.AND P4, PT, R20, RZ, PT ;  /* 0x000000ff1400720c */ /* 0x000fe20003f86270 */
[----:B------:R-:W-:-:S04]  /*1110*/  IMAD.HI.U32 R15, R12, R25, RZ ;  /* 0x000000190c0f7227 */ /* 0x000fc800078e00ff */
[C---:B------:R-:W-:Y:S02]  /*1120*/  IMAD R20, R2.reuse, R13, R27 ;  /* 0x0000000d02147224 */ /* 0x040fe400078e021b */
[----:B------:R-:W-:Y:S02]  /*1130*/  IMAD.MOV.U32 R13, RZ, RZ, R17 ;  /* 0x000000ffff0d7224 */ /* 0x000fe400078e0011 */
[----:B------:R-:W-:Y:S02]  /*1140*/  IMAD.MOV R17, RZ, RZ, -R15 ;  /* 0x000000ffff117224 */ /* 0x000fe400078e0a0f */
[----:B------:R-:W-:Y:S01]  /*1150*/  @!P0 IMAD.MOV R14, RZ, RZ, -R14 ;  /* 0x000000ffff0e8224 */ /* 0x000fe200078e0a0e */
[C---:B------:R-:W-:Y:S01]  /*1160*/  ISETP.GT.U32.AND P0, PT, R2.reuse, R18, PT ;  /* 0x000000120200720c */ /* 0x040fe20003f04070 */
[C---:B------:R-:W-:Y:S02]  /*1170*/  IMAD R25, R2.reuse, R17, R25 ;  /* 0x0000001102197224 */ /* 0x040fe400078e0219 */
[----:B------:R-:W-:Y:S01]  /*1180*/  @!P3 IMAD.MOV R13, RZ, RZ, -R13 ;  /* 0x000000ffff0db224 */ /* 0x000fe200078e0a0d */
[C---:B------:R-:W-:Y:S01]  /*1190*/  ISETP.GT.U32.AND P3, PT, R2.reuse, R16, PT ;  /* 0x000000100200720c */ /* 0x040fe20003f64070 */
[----:B------:R-:W-:Y:S01]  /*11a0*/  @!P6 IMAD.IADD R23, R23, 0x1, -R2 ;  /* 0x000000011717e824 */ /* 0x000fe200078e0a02 */
[----:B------:R-:W-:Y:S01]  /*11b0*/  ISETP.GT.U32.AND P6, PT, R2, R25, PT ;  /* 0x000000190200720c */ /* 0x000fe20003fc4070 */
[----:B------:R-:W-:-:S02]  /*11c0*/  IMAD.MOV.U32 R15, RZ, RZ, R19 ;  /* 0x000000ffff0f7224 */ /* 0x000fc400078e0013 */
[----:B------:R-:W-:Y:S02]  /*11d0*/  IMAD.MOV.U32 R19, RZ, RZ, R22 ;  /* 0x000000ffff137224 */ /* 0x000fe400078e0016 */
[--C-:B------:R-:W-:Y:S01]  /*11e0*/  @!P2 IMAD.IADD R21, R21, 0x1, -R2.reuse ;  /* 0x000000011515a824 */ /* 0x100fe200078e0a02 */
[----:B------:R-:W-:Y:S01]  /*11f0*/  ISETP.GT.U32.AND P2, PT, R2, R24, PT ;  /* 0x000000180200720c */ /* 0x000fe20003f44070 */
[----:B------:R-:W-:Y:S01]  /*1200*/  @!P0 IMAD.IADD R18, R18, 0x1, -R2 ;  /* 0x0000000112128824 */ /* 0x000fe200078e0a02 */
[----:B------:R-:W-:Y:S01]  /*1210*/  ISETP.GE.AND P0, PT, R26, RZ, PT ;  /* 0x000000ff1a00720c */ /* 0x000fe20003f06270 */
[----:B------:R-:W-:Y:S01]  /*1220*/  IMAD.HI.U32 R17, R12, R19, RZ ;  /* 0x000000130c117227 */ /* 0x000fe200078e00ff */
[----:B------:R-:W-:-:S03]  /*1230*/  IADD3 R26, R7, 0xc0, RZ ;  /* 0x000000c0071a7810 */ /* 0x000fc60007ffe0ff */
[--C-:B------:R-:W-:Y:S01]  /*1240*/  @!P3 IMAD.IADD R16, R16, 0x1, -R2.reuse ;  /* 0x000000011010b824 */ /* 0x100fe200078e0a02 */
[----:B------:R-:W-:Y:S01]  /*1250*/  ISETP.GE.AND P3, PT, R28, RZ, PT ;  /* 0x000000ff1c00720c */ /* 0x000fe20003f66270 */
[----:B------:R-:W-:Y:S01]  /*1260*/  IMAD.MOV R17, RZ, RZ, -R17 ;  /* 0x000000ffff117224 */ /* 0x000fe200078e0a11 */
[----:B------:R-:W-:Y:S01]  /*1270*/  IABS R27, R26 ;  /* 0x0000001a001b7213 */ /* 0x000fe20000000000 */
[----:B------:R-:W-:Y:S01]  /*1280*/  @!P6 IMAD.IADD R25, R25, 0x1, -R2 ;  /* 0x000000011919e824 */ /* 0x000fe200078e0a02 */
[----:B------:R-:W-:Y:S01]  /*1290*/  IADD3 R28, R7, 0xbc, RZ ;  /* 0x000000bc071c7810 */ /* 0x000fe20007ffe0ff */
[C---:B------:R-:W-:Y:S02]  /*12a0*/  IMAD R22, R2.reuse, R17, R19 ;  /* 0x0000001102167224 */ /* 0x040fe400078e0213 */
[----:B------:R-:W-:Y:S01]  /*12b0*/  IMAD.MOV.U32 R17, RZ, RZ, R21 ;  /* 0x000000ffff117224 */ /* 0x000fe200078e0015 */
[----:B------:R-:W-:Y:S01]  /*12c0*/  ISETP.GT.U32.AND P6, PT, R2, R25, PT ;  /* 0x000000190200720c */ /* 0x000fe20003fc4070 */
[----:B------:R-:W-:Y:S01]  /*12d0*/  IMAD.HI.U32 R21, R12, R27, RZ ;  /* 0x0000001b0c157227 */ /* 0x000fe200078e00ff */
[----:B------:R-:W-:-:S03]  /*12e0*/  IABS R29, R28 ;  /* 0x0000001c001d7213 */ /* 0x000fc60000000000 */
[----:B------:R-:W-:Y:S01]  /*12f0*/  @!P2 IMAD.IADD R24, R24, 0x1, -R2 ;  /* 0x000000011818a824 */ /* 0x000fe200078e0a02 */
[----:B------:R-:W-:Y:S01]  /*1300*/  ISETP.GE.AND P2, PT, R31, RZ, PT ;  /* 0x000000ff1f00720c */ /* 0x000fe20003f46270 */
[----:B------:R-:W-:Y:S01]  /*1310*/  IMAD.MOV R21, RZ, RZ, -R21 ;  /* 0x000000ffff157224 */ /* 0x000fe200078e0a15 */
[----:B------:R-:W-:Y:S01]  /*1320*/  IABS R31, R34 ;  /* 0x00000022001f7213 */ /* 0x000fe20000000000 */
[----:B------:R-:W-:Y:S02]  /*1330*/  IMAD.MOV.U32 R19, RZ, RZ, R23 ;  /* 0x000000ffff137224 */ /* 0x000fe400078e0017 */
[----:B------:R-:W-:Y:S01]  /*1340*/  @!P5 IMAD.MOV R18, RZ, RZ, -R18 ;  /* 0x000000ffff12d224 */ /* 0x000fe200078e0a12 */
[C---:B------:R-:W-:Y:S01]  /*1350*/  ISETP.GT.U32.AND P5, PT, R2.reuse, R24, PT ;  /* 0x000000180200720c */ /* 0x040fe20003fa4070 */
[----:B------:R-:W-:Y:S01]  /*1360*/  @!P3 IMAD.MOV R16, RZ, RZ, -R16 ;  /* 0x000000ffff10b224 */ /* 0x000fe200078e0a10 */
[C---:B------:R-:W-:Y:S01]  /*1370*/  ISETP.GT.U32.AND P3, PT, R2.reuse, R22, PT ;  /* 0x000000160200720c */ /* 0x040fe20003f64070 */
[----:B------:R-:W-:-:S02]  /*1380*/  IMAD R23, R2, R21, R27 ;  /* 0x0000001502177224 */ /* 0x000fc400078e021b */
[--C-:B------:R-:W-:Y:S02]  /*1390*/  @!P6 IMAD.IADD R25, R25, 0x1, -R2.reuse ;  /* 0x000000011919e824 */ /* 0x100fe400078e0a02 */
[----:B------:R-:W-:Y:S01]  /*13a0*/  @!P0 IMAD.MOV R19, RZ, RZ, -R19 ;  /* 0x000000ffff138224 */ /* 0x000fe200078e0a13 */
[----:B------:R-:W-:Y:S01]  /*13b0*/  ISETP.GT.U32.AND P6, PT, R2, R23, PT ;  /* 0x000000170200720c */ /* 0x000fe20003fc4070 */
[----:B------:R-:W-:Y:S01]  /*13c0*/  IMAD.HI.U32 R21, R12, R29, RZ ;  /* 0x0000001d0c157227 */ /* 0x000fe200078e00ff */
[----:B------:R-:W-:Y:S02]  /*13d0*/  ISETP.GE.AND P0, PT, R32, RZ, PT ;  /* 0x000000ff2000720c */ /* 0x000fe40003f06270 */
[----:B------:R-:W-:Y:S01]  /*13e0*/  IADD3 R32, R7, 0xb8, RZ ;  /* 0x000000b807207810 */ /* 0x000fe20007ffe0ff */
[--C-:B------:R-:W-:Y:S01]  /*13f0*/  @!P5 IMAD.IADD R24, R24, 0x1, -R2.reuse ;  /* 0x000000011818d824 */ /* 0x100fe200078e0a02 */
[----:B------:R-:W-:Y:S01]  /*1400*/  ISETP.GE.AND P5, PT, R26, RZ, PT ;  /* 0x000000ff1a00720c */ /* 0x000fe20003fa6270 */
[----:B------:R-:W-:Y:S01]  /*1410*/  IMAD.MOV R21, RZ, RZ, -R21 ;  /* 0x000000ffff157224 */ /* 0x000fe200078e0a15 */
[----:B------:R-:W-:Y:S01]  /*1420*/  IABS R26, R32 ;  /* 0x00000020001a7213 */ /* 0x000fe20000000000 */
[----:B------:R-:W-:-:S02]  /*1430*/  @!P3 IMAD.IADD R22, R22, 0x1, -R2 ;  /* 0x000000011616b824 */ /* 0x000fc400078e0a02 */
[----:B------:R-:W-:Y:S01]  /*1440*/  @!P1 IMAD.MOV R15, RZ, RZ, -R15 ;  /* 0x000000ffff0f9224 */ /* 0x000fe200078e0a0f */
[C---:B------:R-:W-:Y:S01]  /*1450*/  ISETP.GT.U32.AND P1, PT, R2.reuse, R20, PT ;  /* 0x000000140200720c */ /* 0x040fe20003f24070 */
[C---:B------:R-:W-:Y:S01]  /*1460*/  IMAD R27, R2.reuse, R21, R29 ;  /* 0x00000015021b7224 */ /* 0x040fe200078e021d */
[C---:B------:R-:W-:Y:S01]  /*1470*/  ISETP.GT.U32.AND P3, PT, R2.reuse, R22, PT ;  /* 0x000000160200720c */ /* 0x040fe20003f64070 */
[----:B------:R-:W-:Y:S01]  /*1480*/  @!P6 IMAD.IADD R23, R23, 0x1, -R2 ;  /* 0x000000011717e824 */ /* 0x000fe200078e0a02 */
[----:B------:R-:W-:Y:S01]  /*1490*/  MOV R29, R26 ;  /* 0x0000001a001d7202 */ /* 0x000fe20000000f00 */
[----:B------:R-:W-:Y:S02]  /*14a0*/  @!P4 IMAD.MOV R17, RZ, RZ, -R17 ;  /* 0x000000ffff11c224 */ /* 0x000fe400078e0a11 */
[----:B------:R-:W-:Y:S01]  /*14b0*/  @!P2 IMAD.MOV R24, RZ, RZ, -R24 ;  /* 0x000000ffff18a224 */ /* 0x000fe200078e0a18 */
[----:B------:R-:W-:Y:S01]  /*14c0*/  ISETP.GT.U32.AND P6, PT, R2, R23, PT ;  /* 0x000000170200720c */ /* 0x000fe20003fc4070 */
[----:B------:R-:W-:-:S04]  /*14d0*/  IMAD.HI.U32 R21, R12, R29, RZ ;  /* 0x0000001d0c157227 */ /* 0x000fc800078e00ff */
[----:B------:R-:W-:Y:S01]  /*14e0*/  IMAD.MOV R21, RZ, RZ, -R21 ;  /* 0x000000ffff157224 */ /* 0x000fe200078e0a15 */
[----:B------:R-:W-:Y:S01]  /*14f0*/  @!P1 IADD3 R20, R20, -R2, RZ ;  /* 0x8000000214149210 */ /* 0x000fe20007ffe0ff */
[----:B------:R-:W-:Y:S01]  /*1500*/  @!P3 IMAD.IADD R22, R22, 0x1, -R2 ;  /* 0x000000011616b824 */ /* 0x000fe200078e0a02 */
[C---:B------:R-:W-:Y:S01]  /*1510*/  ISETP.GT.U32.AND P3, PT, R2.reuse, R27, PT ;  /* 0x0000001b0200720c */ /* 0x040fe20003f64070 */
[C---:B------:R-:W-:Y:S01]  /*1520*/  IMAD R26, R2.reuse, R21, R29 ;  /* 0x00000015021a7224 */ /* 0x040fe200078e021d */
[----:B------:R-:W-:Y:S01]  /*1530*/  ISETP.GT.U32.AND P4, PT, R2, R20, PT ;  /* 0x000000140200720c */ /* 0x000fe20003f84070 */
[----:B------:R-:W-:Y:S01]  /*1540*/  IMAD.HI.U32 R21, R12, R31, RZ ;  /* 0x0000001f0c157227 */ /* 0x000fe200078e00ff */
[----:B------:R-:W-:-:S03]  /*1550*/  ISETP.GE.AND P1, PT, R30, RZ, PT ;  /* 0x000000ff1e00720c */ /* 0x000fc60003f26270 */
[----:B------:R-:W-:Y:S01]  /*1560*/  @!P6 IMAD.IADD R23, R23, 0x1, -R2 ;  /* 0x000000011717e824 */ /* 0x000fe200078e0a02 */
[----:B------:R-:W-:Y:S01]  /*1570*/  ISETP.GT.U32.AND P6, PT, R2, R26, PT ;  /* 0x0000001a0200720c */ /* 0x000fe20003fc4070 */
[----:B------:R-:W-:-:S04]  /*1580*/  IMAD.HI.U32 R29, R12, R35, RZ ;  /* 0x000000230c1d7227 */ /* 0x000fc800078e00ff */
[--C-:B------:R-:W-:Y:S01]  /*1590*/  @!P3 IMAD.IADD R27, R27, 0x1, -R2.reuse ;  /* 0x000000011b1bb824 */ /* 0x100fe200078e0a02 */
[----:B------:R-:W-:Y:S01]  /*15a0*/  ISETP.GE.AND P3, PT, R32, RZ, PT ;  /* 0x000000ff2000720c */ /* 0x000fe20003f66270 */
[----:B------:R-:W-:Y:S01]  /*15b0*/  @!P4 IMAD.IADD R20, R20, 0x1, -R2 ;  /* 0x000000011414c824 */ /* 0x000fe200078e0a02 */
[----:B------:R-:W-:Y:S01]  /*15c0*/  ISETP.GE.AND P4, PT, R33, RZ, PT ;  /* 0x000000ff2100720c */ /* 0x000fe20003f86270 */
[----:B------:R-:W-:Y:S01]  /*15d0*/  IMAD.MOV R21, RZ, RZ, -R21 ;  /* 0x000000ffff157224 */ /* 0x000fe200078e0a15 */
[----:B------:R-:W-:Y:S01]  /*15e0*/  IABS R33, R36 ;  /* 0x0000002400217213 */ /* 0x000fe20000000000 */
[----:B------:R-:W-:Y:S01]  /*15f0*/  @!P1 IMAD.MOV R20, RZ, RZ, -R20 ;  /* 0x000000ffff149224 */ /* 0x000fe200078e0a14 */
[----:B------:R-:W-:Y:S01]  /*1600*/  ISETP.GE.AND P1, PT, R28, RZ, PT ;  /* 0x000000ff1c00720c */ /* 0x000fe20003f26270 */
[----:B------:R-:W-:Y:S01]  /*1610*/  @!P6 IMAD.IADD R26, R26, 0x1, -R2 ;  /* 0x000000011a1ae824 */ /* 0x000fe200078e0a02 */
[----:B------:R-:W-:Y:S01]  /*1620*/  ISETP.GT.U32.AND P6, PT, R2, R27, PT ;  /* 0x0000001b0200720c */ /* 0x000fe20003fc4070 */
[----:B------:R-:W-:-:S03]  /*1630*/  IMAD.HI.U32 R28, R12, R33, RZ ;  /* 0x000000210c1c7227 */ /* 0x000fc600078e00ff */
[C---:B------:R-:W-:Y:S01]  /*1640*/  ISETP.GT.U32.AND P2, PT, R2.reuse, R26, PT ;  /* 0x0000001a0200720c */ /* 0x040fe20003f44070 */
[----:B------:R-:W-:Y:S02]  /*1650*/  IMAD.MOV R30, RZ, RZ, -R29 ;  /* 0x000000ffff1e7224 */ /* 0x000fe400078e0a1d */
[C---:B------:R-:W-:Y:S01]  /*1660*/  IMAD R29, R2.reuse, R21, R31 ;  /* 0x00000015021d7224 */ /* 0x040fe200078e021f */
[----:B------:R-:W-:Y:S01]  /*1670*/  IABS R21, R38 ;  /* 0x0000002600157213 */ /* 0x000fe20000000000 */
[----:B------:R-:W-:Y:S02]  /*1680*/  IMAD.MOV R28, RZ, RZ, -R28 ;  /* 0x000000ffff1c7224 */ /* 0x000fe400078e0a1c */
[C---:B------:R-:W-:Y:S02]  /*1690*/  IMAD R31, R2.reuse, R30, R35 ;  /* 0x0000001e021f7224 */ /* 0x040fe400078e0223 */
[C---:B------:R-:W-:Y:S02]  /*16a0*/  IMAD R28, R2.reuse, R28, R33 ;  /* 0x0000001c021c7224 */ /* 0x040fe400078e0221 */
[----:B------:R-:W-:Y:S01]  /*16b0*/  @!P6 IMAD.IADD R27, R27, 0x1, -R2 ;  /* 0x000000011b1be824 */ /* 0x000fe200078e0a02 */
[----:B------:R-:W-:Y:S01]  /*16c0*/  ISETP.GT.U32.AND P6, PT, R2, R31, PT ;  /* 0x0000001f0200720c */ /* 0x000fe20003fc4070 */
[----:B------:R-:W-:-:S02]  /*16d0*/  IMAD.MOV.U32 R33, RZ, RZ, R21 ;  /* 0x000000ffff217224 */ /* 0x000fc400078e0015 */
[----:B------:R-:W-:Y:S02]  /*16e0*/  IMAD.MOV.U32 R21, RZ, RZ, R25 ;  /* 0x000000ffff157224 */ /* 0x000fe400078e0019 */
[----:B------:R-:W-:-:S04]  /*16f0*/  IMAD.HI.U32 R25, R12, R33, RZ ;  /* 0x000000210c197227 */ /* 0x000fc800078e00ff */
[----:B------:R-:W-:Y:S01]  /*1700*/  @!P5 IMAD.MOV R23, RZ, RZ, -R23 ;  /* 0x000000ffff17d224 */ /* 0x000fe200078e0a17 */
[----:B------:R-:W-:Y:S01]  /*1710*/  ISETP.GE.AND P5, PT, R34, RZ, PT ;  /* 0x000000ff2200720c */ /* 0x000fe20003fa6270 */
[----:B------:R-:W-:Y:S01]  /*1720*/  @!P4 IMAD.MOV R22, RZ, RZ, -R22 ;  /* 0x000000ffff16c224 */ /* 0x000fe200078e0a16 */
[----:B------:R-:W-:Y:S01]  /*1730*/  IADD3 R34, R7, 0xa4, RZ ;  /* 0x000000a407227810 */ /* 0x000fe20007ffe0ff */
[----:B------:R-:W-:Y:S01]  /*1740*/  @!P0 IMAD.MOV R21, RZ, RZ, -R21 ;  /* 0x000000ffff158224 */ /* 0x000fe200078e0a15 */
[----:B------:R-:W-:Y:S01]  /*1750*/  IADD3 R25, -R25, RZ, RZ ;  /* 0x000000ff19197210 */ /* 0x000fe20007ffe1ff */
[--C-:B------:R-:W-:Y:S01]  /*1760*/  @!P6 IMAD.IADD R31, R31, 0x1, -R2.reuse ;  /* 0x000000011f1fe824 */ /* 0x100fe200078e0a02 */
[----:B------:R-:W-:Y:S01]  /*1770*/  ISETP.GT.U32.AND P4, PT, R2, R28, PT ;  /* 0x0000001c0200720c */ /* 0x000fe20003f84070 */
[----:B------:R-:W-:Y:S01]  /*1780*/  @!P2 IMAD.IADD R26, R26, 0x1, -R2 ;  /* 0x000000011a1aa824 */ /* 0x000fe200078e0a02 */
[----:B------:R-:W-:Y:S01]  /*1790*/  IABS R32, R34 ;  /* 0x0000002200207213 */ /* 0x000fe20000000000 */
[C---:B------:R-:W-:Y:S01]  /*17a0*/  IMAD R30, R2.reuse, R25, R33 ;  /* 0x00000019021e7224 */ /* 0x040fe200078e0221 */
[C---:B------:R-:W-:Y:S01]  /*17b0*/  ISETP.GT.U32.AND P0, PT, R2.reuse, R29, PT ;  /* 0x0000001d0200720c */ /* 0x040fe20003f04070 */
[----:B------:R-:W-:Y:S01]  /*17c0*/  IMAD.MOV.U32 R25, RZ, RZ, R27 ;  /* 0x000000ffff197224 */ /* 0x000fe200078e001b */
[C---:B------:R-:W-:Y:S01]  /*17d0*/  ISETP.GT.U32.AND P6, PT, R2.reuse, R31, PT ;  /* 0x0000001f0200720c */ /* 0x040fe20003fc4070 */
[----:B------:R-:W-:Y:S01]  /*17e0*/  IMAD.MOV.U32 R33, RZ, RZ, R32 ;  /* 0x000000ffff217224 */ /* 0x000fe200078e0020 */
[----:B------:R-:W-:Y:S01]  /*17f0*/  IADD3 R32, R7, 0xa0, RZ ;  /* 0x000000a007207810 */ /* 0x000fe20007ffe0ff */
[----:B------:R-:W-:Y:S01]  /*1800*/  @!P3 IMAD.MOV R26, RZ, RZ, -R26 ;  /* 0x000000ffff1ab224 */ /* 0x000fe200078e0a1a */
[----:B------:R-:W-:Y:S01]  /*1810*/  ISETP.GT.U32.AND P3, PT, R2, R30, PT ;  /* 0x0000001e0200720c */ /* 0x000fe20003f64070 */
[----:B------:R-:W-:Y:S01]  /*1820*/  IMAD.HI.U32 R27, R12, R33, RZ ;  /* 0x000000210c1b7227 */ /* 0x000fe200078e00ff */
[----:B------:R-:W-:-:S02]  /*1830*/  IABS R35, R32 ;  /* 0x0000002000237213 */ /* 0x000fc40000000000 */
[----:B------:R-:W-:Y:S01]  /*1840*/  ISETP.GE.AND P2, PT, R36, RZ, PT ;  /* 0x000000ff2400720c */ /* 0x000fe20003f46270 */
[--C-:B------:R-:W-:Y:S01]  /*1850*/  @!P4 IMAD.IADD R28, R28, 0x1, -R2.reuse ;  /* 0x000000011c1cc824 */ /* 0x100fe200078e0a02 */
[----:B------:R-:W-:Y:S01]  /*1860*/  IADD3 R36, R7, 0x9c, RZ ;  /* 0x0000009c07247810 */ /* 0x000fe20007ffe0ff */
[----:B------:R-:W-:Y:S02]  /*1870*/  IMAD.MOV R27, RZ, RZ, -R27 ;  /* 0x000000ffff1b7224 */ /* 0x000fe400078e0a1b */
[--C-:B------:R-:W-:Y:S01]  /*1880*/  @!P0 IMAD.IADD R29, R29, 0x1, -R2.reuse ;  /* 0x000000011d1d8824 */ /* 0x100fe200078e0a02 */
[----:B------:R-:W-:Y:S01]  /*1890*/  ISETP.GE.AND P0, PT, R37, RZ, PT ;  /* 0x000000ff2500720c */ /* 0x000fe20003f06270 */
[----:B------:R-:W-:Y:S01]  /*18a0*/  @!P1 IMAD.MOV R25, RZ, RZ, -R25 ;  /* 0x000000ffff199224 */ /* 0x000fe200078e0a19 */
[C---:B------:R-:W-:Y:S01]  /*18b0*/  ISETP.GT.U32.AND P1, PT, R2.reuse, R28, PT ;  /* 0x0000001c0200720c */ /* 0x040fe20003f24070 */
[C---:B------:R-:W-:Y:S01]  /*18c0*/  IMAD R33, R2.reuse, R27, R33 ;  /* 0x0000001b02217224 */ /* 0x040fe200078e0221 */
[----:B------:R-:W-:Y:S01]  /*18d0*/  ISETP.GT.U32.AND P4, PT, R2, R29, PT ;  /* 0x0000001d0200720c */ /* 0x000fe20003f84070 */
[----:B------:R-:W-:Y:S01]  /*18e0*/  @!P6 IMAD.IADD R31, R31, 0x1, -R2 ;  /* 0x000000011f1fe824 */ /* 0x000fe200078e0a02 */
[----:B------:R-:W-:Y:S01]  /*18f0*/  IABS R37, R36 ;  /* 0x0000002400257213 */ /* 0x000fe20000000000 */
[----:B------:R-:W-:Y:S01]  /*1900*/  IMAD.HI.U32 R27, R12, R35, RZ ;  /* 0x000000230c1b7227 */ /* 0x000fe200078e00ff */
[----:B------:R-:W-:-:S03]  /*1910*/  ISETP.GT.U32.AND P6, PT, R2, R33, PT ;  /* 0x000000210200720c */ /* 0x000fc60003fc4070 */
[----:B------:R-:W-:Y:S02]  /*1920*/  IMAD.MOV R27, RZ, RZ, -R27 ;  /* 0x000000ffff1b7224 */ /* 0x000fe400078e0a1b */
[--C-:B------:R-:W-:Y:S01]  /*1930*/  @!P3 IMAD.IADD R30, R30, 0x1, -R2.reuse ;  /* 0x000000011e1eb824 */ /* 0x100fe200078e0a02 */
[----:B------:R-:W-:Y:S01]  /*1940*/  ISETP.GE.AND P3, PT, R32, RZ, PT ;  /* 0x000000ff2000720c */ /* 0x000fe20003f66270 */
[--C-:B------:R-:W-:Y:S01]  /*1950*/  @!P1 IMAD.IADD R28, R28, 0x1, -R2.reuse ;  /* 0x000000011c1c9824 */ /* 0x100fe200078e0a02 */
[----:B------:R-:W-:Y:S01]  /*1960*/  ISETP.GE.AND P1, PT, R34, RZ, PT ;  /* 0x000000ff2200720c */ /* 0x000fe20003f26270 */
[----:B------:R-:W-:Y:S02]  /*1970*/  IMAD R32, R2, R27, R35 ;  /* 0x0000001b02207224 */ /* 0x000fe400078e0223 */
[--C-:B------:R-:W-:Y:S01]  /*1980*/  @!P4 IMAD.IADD R29, R29, 0x1, -R2.reuse ;  /* 0x000000011d1dc824 */ /* 0x100fe200078e0a02 */
[----:B------:R-:W-:Y:S01]  /*1990*/  ISETP.GE.AND P4, PT, R38, RZ, PT ;  /* 0x000000ff2600720c */ /* 0x000fe20003f86270 */
[----:B------:R-:W-:Y:S01]  /*19a0*/  @!P6 IMAD.IADD R33, R33, 0x1, -R2 ;  /* 0x000000012121e824 */ /* 0x000fe200078e0a02 */
[C---:B------:R-:W-:Y:S01]  /*19b0*/  ISETP.GT.U32.AND P6, PT, R2.reuse, R30, PT ;  /* 0x0000001e0200720c */ /* 0x040fe20003fc4070 */
[----:B------:R-:W-:Y:S01]  /*19c0*/  @!P2 IMAD.MOV R28, RZ, RZ, -R28 ;  /* 0x000000ffff1ca224 */ /* 0x000fe200078e0a1c */
[----:B------:R-:W-:Y:S01]  /*19d0*/  ISETP.GT.U32.AND P2, PT, R2, R32, PT ;  /* 0x000000200200720c */ /* 0x000fe20003f44070 */
[----:B------:R-:W-:Y:S01]  /*19e0*/  IMAD.HI.U32 R34, R12, R41, RZ ;  /* 0x000000290c227227 */ /* 0x000fe200078e00ff */
[----:B------:R-:W-:-:S02]  /*19f0*/  MOV R27, R29 ;  /* 0x0000001d001b7202 */ /* 0x000fc40000000f00 */
[----:B------:R-:W-:Y:S01]  /*1a00*/  IADD3 R38, R7, 0x98, RZ ;  /* 0x0000009807267810 */ /* 0x000fe20007ffe0ff */
[----:B------:R-:W-:-:S03]  /*1a10*/  IMAD.HI.U32 R29, R12, R37, RZ ;  /* 0x000000250c1d7227 */ /* 0x000fc600078e00ff */
[----:B------:R-:W-:Y:S01]  /*1a20*/  IABS R39, R38 ;  /* 0x0000002600277213 */ /* 0x000fe20000000000 */
[----:B------:R-:W-:Y:S02]  /*1a30*/  IMAD.MOV R35, RZ, RZ, -R29 ;  /* 0x000000ffff237224 */ /* 0x000fe400078e0a1d */
[--C-:B------:R-:W-:Y:S02]  /*1a40*/  @!P6 IMAD.IADD R30, R30, 0x1, -R2.reuse ;  /* 0x000000011e1ee824 */ /* 0x100fe400078e0a02 */
[----:B------:R-:W-:Y:S02]  /*1a50*/  IMAD R35, R2, R35, R37 ;  /* 0x0000002302237224 */ /* 0x000fe400078e0225 */
[----:B------:R-:W-:Y:S01]  /*1a60*/  @!P2 IMAD.IADD R32, R32, 0x1, -R2 ;  /* 0x000000012020a824 */ /* 0x000fe200078e0a02 */
[----:B------:R-:W-:Y:S01]  /*1a70*/  ISETP.GE.AND P2, PT, R40, RZ, PT ;  /* 0x000000ff2800720c */ /* 0x000fe20003f46270 */
[----:B------:R-:W-:Y:S01]  /*1a80*/  @!P5 IMAD.MOV R27, RZ, RZ, -R27 ;  /* 0x000000ffff1bd224 */ /* 0x000fe200078e0a1b */
[C---:B------:R-:W-:Y:S01]  /*1a90*/  ISETP.GT.U32.AND P6, PT, R2.reuse, R35, PT ;  /* 0x000000230200720c */ /* 0x040fe20003fc4070 */
[----:B------:R-:W-:Y:S01]  /*1aa0*/  @!P4 IMAD.MOV R30, RZ, RZ, -R30 ;  /* 0x000000ffff1ec224 */ /* 0x000fe200078e0a1e */
[C---:B------:R-:W-:Y:S01]  /*1ab0*/  ISETP.GT.U32.AND P5, PT, R2.reuse, R33, PT ;  /* 0x000000210200720c */ /* 0x040fe20003fa4070 */
[----:B------:R-:W-:Y:S01]  /*1ac0*/  IMAD.MOV.U32 R29, RZ, RZ, R31 ;  /* 0x000000ffff1d7224 */ /* 0x000fe200078e001f */
[----:B------:R-:W-:Y:S01]  /*1ad0*/  ISETP.GT.U32.AND P4, PT, R2, R32, PT ;  /* 0x000000200200720c */ /* 0x000fe20003f84070 */
[----:B------:R-:W-:-:S02]  /*1ae0*/  IMAD.MOV R37, RZ, RZ, -R34 ;  /* 0x000000ffff257224 */ /* 0x000fc400078e0a22 */
[----:B------:R-:W-:-:S04]  /*1af0*/  IMAD.HI.U32 R31, R12, R39, RZ ;  /* 0x000000270c1f7227 */ /* 0x000fc800078e00ff */
[----:B------:R-:W-:Y:S01]  /*1b00*/  @!P0 IMAD.MOV R29, RZ, RZ, -R29 ;  /* 0x000000ffff1d8224 */ /* 0x000fe200078e0a1d */
[----:B------:R-:W-:Y:S01]  /*1b10*/  ISETP.GE.AND P0, PT, R36, RZ, PT ;  /* 0x000000ff2400720c */ /* 0x000fe20003f06270 */
[----:B------:R-:W-:Y:S01]  /*1b20*/  IMAD R37, R2, R37, R41 ;  /* 0x0000002502257224 */ /* 0x000fe200078e0229 */
[----:B------:R-:W-:Y:S01]  /*1b30*/  IADD3 R36, R7, 0x90, RZ ;  /* 0x0000009007247810 */ /* 0x000fe20007ffe0ff */
[----:B------:R-:W-:Y:S01]  /*1b40*/  IMAD.MOV R31, RZ, RZ, -R31 ;  /* 0x000000ffff1f7224 */ /* 0x000fe200078e0a1f */
[----:B------:R-:W-:Y:S01]  /*1b50*/  IABS R41, R42 ;  /* 0x0000002a00297213 */ /* 0x000fe20000000000 */
[--C-:B------:R-:W-:Y:S02]  /*1b60*/  @!P6 IMAD.IADD R35, R35, 0x1, -R2.reuse ;  /* 0x000000012323e824 */ /* 0x100fe400078e0a02 */
[--C-:B------:R-:W-:Y:S01]  /*1b70*/  @!P5 IMAD.IADD R33, R33, 0x1, -R2.reuse ;  /* 0x000000012121d824 */ /* 0x100fe200078e0a02 */
[----:B------:R-:W-:Y:S01]  /*1b80*/  ISETP.GE.AND P5, PT, R38, RZ, PT ;  /* 0x000000ff2600720c */ /* 0x000fe20003fa6270 */
[----:B------:R-:W-:Y:S01]  /*1b90*/  @!P4 IMAD.IADD R32, R32, 0x1, -R2 ;  /* 0x000000012020c824 */ /* 0x000fe200078e0a02 */
[C---:B------:R-:W-:Y:S01]  /*1ba0*/  ISETP.GT.U32.AND P4, PT, R2.reuse, R37, PT ;  /* 0x000000250200720c */ /* 0x040fe20003f84070 */
[C---:B------:R-:W-:Y:S01]  /*1bb0*/  IMAD R34, R2.reuse, R31, R39 ;  /* 0x0000001f02227224 */ /* 0x040fe200078e0227 */
[----:B------:R-:W-:Y:S01]  /*1bc0*/  IABS R39, R36 ;  /* 0x0000002400277213 */ /* 0x000fe20000000000 */
[----:B------:R-:W-:Y:S01]  /*1bd0*/  IMAD.MOV.U32 R31, RZ, RZ, R33 ;  /* 0x000000ffff1f7224 */ /* 0x000fe200078e0021 */
[----:B------:R-:W-:Y:S01]  /*1be0*/  ISETP.GT.U32.AND P6, PT, R2, R35, PT ;  /* 0x000000230200720c */ /* 0x000fe20003fc4070 */
[----:B------:R-:W-:-:S04]  /*1bf0*/  IMAD.HI.U32 R38, R12, R41, RZ ;  /* 0x000000290c267227 */ /* 0x000fc800078e00ff */
[----:B------:R-:W-:-:S04]  /*1c00*/  IMAD.HI.U32 R33, R12, R39, RZ ;  /* 0x000000270c217227 */ /* 0x000fc800078e00ff */
[----:B------:R-:W-:Y:S01]  /*1c10*/  @!P1 IMAD.MOV R31, RZ, RZ, -R31 ;  /* 0x000000ffff1f9224 */ /* 0x000fe200078e0a1f */
[----:B------:R-:W-:Y:S01]  /*1c20*/  ISETP.GT.U32.AND P1, PT, R2, R34, PT ;  /* 0x000000220200720c */ /* 0x000fe20003f24070 */
[--C-:B------:R-:W-:Y:S01]  /*1c30*/  @!P4 IMAD.IADD R37, R37, 0x1, -R2.reuse ;  /* 0x000000012525c824 */ /* 0x100fe200078e0a02 */
[----:B------:R-:W-:Y:S01]  /*1c40*/  IADD3 R33, -R33, RZ, RZ ;  /* 0x000000ff21217210 */ /* 0x000fe20007ffe1ff */
[----:B------:R-:W-:Y:S01]  /*1c50*/  @!P6 IMAD.IADD R35, R35, 0x1, -R2 ;  /* 0x000000012323e824 */ /* 0x000fe200078e0a02 */
[----:B------:R-:W-:Y:S01]  /*1c60*/  ISETP.GE.AND P6, PT, R36, RZ, PT ;  /* 0x000000ff2400720c */ /* 0x000fe20003fc6270 */
[----:B------:R-:W-:Y:S01]  /*1c70*/  @!P3 IMAD.MOV R32, RZ, RZ, -R32 ;  /* 0x000000ffff20b224 */ /* 0x000fe200078e0a20 */
[C---:B------:R-:W-:Y:S01]  /*1c80*/  ISETP.GT.U32.AND P4, PT, R2.reuse, R37, PT ;  /* 0x000000250200720c */ /* 0x040fe20003f84070 */
[----:B------:R-:W-:Y:S02]  /*1c90*/  IMAD R36, R2, R33, R39 ;  /* 0x0000002102247224 */ /* 0x000fe400078e0227 */
[----:B------:R-:W-:-:S04]  /*1ca0*/  IMAD.HI.U32 R39, R12, R43, RZ ;  /* 0x0000002b0c277227 */ /* 0x000fc800078e00ff */
[----:B------:R-:W-:Y:S01]  /*1cb0*/  @!P1 IMAD.IADD R34, R34, 0x1, -R2 ;  /* 0x0000000122229824 */ /* 0x000fe200078e0a02 */
[----:B------:R-:W-:Y:S01]  /*1cc0*/  ISETP.GT.U32.AND P1, PT, R2, R36, PT ;  /* 0x000000240200720c */ /* 0x000fe20003f24070 */
[----:B------:R-:W-:-:S03]  /*1cd0*/  IMAD.HI.U32 R40, R12, R45, RZ ;  /* 0x0000002d0c287227 */ /* 0x000fc600078e00ff */
[C---:B------:R-:W-:Y:S01]  /*1ce0*/  ISETP.GT.U32.AND P3, PT, R2.reuse, R34, PT ;  /* 0x000000220200720c */ /* 0x040fe20003f64070 */
[----:B------:R-:W-:Y:S02]  /*1cf0*/  IMAD.MOV.U32 R33, RZ, RZ, R35 ;  /* 0x000000ffff217224 */ /* 0x000fe400078e0023 */
[----:B------:R-:W-:Y:S02]  /*1d00*/  IMAD.MOV R38, RZ, RZ, -R38 ;  /* 0x000000ffff267224 */ /* 0x000fe400078e0a26 */
[----:B------:R-:W-:Y:S02]  /*1d10*/  IMAD.MOV R35, RZ, RZ, -R39 ;  /* 0x000000ffff237224 */ /* 0x000fe400078e0a27 */
[----:B------:R-:W-:Y:S02]  /*1d20*/  @!P4 IMAD.IADD R37, R37, 0x1, -R2 ;  /* 0x000000012525c824 */ /* 0x000fe400078e0a02 */
[----:B------:R-:W-:Y:S02]  /*1d30*/  IMAD.MOV R40, RZ, RZ, -R40 ;  /* 0x000000ffff287224 */ /* 0x000fe400078e0a28 */
[----:B------:R-:W-:-:S02]  /*1d40*/  IMAD R39, R2, R38, R41 ;  /* 0x0000002602277224 */ /* 0x000fc400078e0229 */
[--C-:B------:R-:W-:Y:S02]  /*1d50*/  @!P1 IMAD.IADD R36, R36, 0x1, -R2.reuse ;  /* 0x0000000124249824 */ /* 0x100fe400078e0a02 */
[C---:B------:R-:W-:Y:S01]  /*1d60*/  IMAD R38, R2.reuse, R35, R43 ;  /* 0x0000002302267224 */ /* 0x040fe200078e022b */
[----:B------:R-:W-:Y:S01]  /*1d70*/  IABS R43, R47 ;  /* 0x0000002f002b7213 */ /* 0x000fe20000000000 */
[----:B------:R-:W-:Y:S01]  /*1d80*/  IMAD.MOV.U32 R35, RZ, RZ, R37 ;  /* 0x000000ffff237224 */ /* 0x000fe200078e0025 */
[C---:B------:R-:W-:Y:S01]  /*1d90*/  ISETP.GT.U32.AND P1, PT, R2.reuse, R36, PT ;  /* 0x000000240200720c */ /* 0x040fe20003f24070 */
[C---:B------:R-:W-:Y:S01]  /*1da0*/  IMAD R41, R2.reuse, R40, R45 ;  /* 0x0000002802297224 */ /* 0x040fe200078e022d */
[----:B------:R-:W-:Y:S01]  /*1db0*/  ISETP.GT.U32.AND P4, PT, R2, R38, PT ;  /* 0x000000260200720c */ /* 0x000fe20003f84070 */
[----:B------:R-:W-:Y:S01]  /*1dc0*/  @!P3 IMAD.IADD R34, R34, 0x1, -R2 ;  /* 0x000000012222b824 */ /* 0x000fe200078e0a02 */
[----:B------:R-:W-:Y:S01]  /*1dd0*/  @!P2 IADD3 R35, -R35, RZ, RZ ;  /* 0x000000ff2323a210 */ /* 0x000fe20007ffe1ff */
[----:B------:R-:W-:Y:S01]  /*1de0*/  IMAD.HI.U32 R37, R12, R43, RZ ;  /* 0x0000002b0c257227 */ /* 0x000fe200078e00ff */
[----:B------:R-:W-:-:S02]  /*1df0*/  ISETP.GT.U32.AND P2, PT, R2, R41, PT ;  /* 0x000000290200720c */ /* 0x000fc40003f44070 */
[----:B------:R-:W-:Y:S01]  /*1e00*/  ISETP.GT.U32.AND P3, PT, R2, R39, PT ;  /* 0x000000270200720c */ /* 0x000fe20003f64070 */
[----:B------:R-:W-:Y:S01]  /*1e10*/  @!P5 IMAD.MOV R34, RZ, RZ, -R34 ;  /* 0x000000ffff22d224 */ /* 0x000fe200078e0a22 */
[----:B------:R-:W-:Y:S01]  /*1e20*/  ISETP.GE.AND P5, PT, R44, RZ, PT ;  /* 0x000000ff2c00720c */ /* 0x000fe20003fa6270 */
[----:B------:R-:W-:Y:S01]  /*1e30*/  IMAD.MOV R37, RZ, RZ, -R37 ;  /* 0x000000ffff257224 */ /* 0x000fe200078e0a25 */
[----:B------:R-:W-:Y:S01]  /*1e40*/  IADD3 R44, R7, 0x7c, RZ ;  /* 0x0000007c072c7810 */ /* 0x000fe20007ffe0ff */
[----:B------:R-:W-:Y:S01]  /*1e50*/  @!P0 IMAD.MOV R33, RZ, RZ, -R33 ;  /* 0x000000ffff218224 */ /* 0x000fe200078e0a21 */
[----:B------:R-:W-:Y:S01]  /*1e60*/  ISETP.GE.AND P0, PT, R42, RZ, PT ;  /* 0x000000ff2a00720c */ /* 0x000fe20003f06270 */
[--C-:B------:R-:W-:Y:S01]  /*1e70*/  @!P1 IMAD.IADD R36, R36, 0x1, -R2.reuse ;  /* 0x0000000124249824 */ /* 0x100fe200078e0a02 */
[----:B------:R-:W-:Y:S01]  /*1e80*/  IABS R42, R44 ;  /* 0x0000002c002a7213 */ /* 0x000fe20000000000 */
[----:B------:R-:W-:Y:S01]  /*1e90*/  IMAD R40, R2, R37, R43 ;  /* 0x0000002502287224 */ /* 0x000fe200078e022b */
[----:B------:R-:W-:Y:S01]  /*1ea0*/  ISETP.GE.AND P1, PT, R46, RZ, PT ;  /* 0x000000ff2e00720c */ /* 0x000fe20003f26270 */
[----:B------:R-:W-:Y:S01]  /*1eb0*/  @!P2 IMAD.IADD R41, R41, 0x1, -R2 ;  /* 0x000000012929a824 */ /* 0x000fe200078e0a02 */
[----:B------:R-:W-:Y:S01]  /*1ec0*/  IADD3 R46, R7, 0x78, RZ ;  /* 0x00000078072e7810 */ /* 0x000fe20007ffe0ff */
[----:B------:R-:W-:-:S02]  /*1ed0*/  IMAD.MOV.U32 R43, RZ, RZ, R42 ;  /* 0x000000ffff2b7224 */ /* 0x000fc400078e002a */
[----:B------:R-:W-:Y:S01]  /*1ee0*/  @!P6 IMAD.MOV R36, RZ, RZ, -R36 ;  /* 0x000000ffff24e224 */ /* 0x000fe200078e0a24 */
[C---:B------:R-:W-:Y:S01]  /*1ef0*/  ISETP.GT.U32.AND P6, PT, R2.reuse, R40, PT ;  /* 0x000000280200720c */ /* 0x040fe20003fc4070 */
[--C-:B------:R-:W-:Y:S01]  /*1f00*/  @!P3 IMAD.IADD R39, R39, 0x1, -R2.reuse ;  /* 0x000000012727b824 */ /* 0x100fe200078e0a02 */
[----:B------:R-:W-:Y:S01]  /*1f10*/  ISETP.GT.U32.AND P2, PT, R2, R41, PT ;  /* 0x000000290200720c */ /* 0x000fe20003f44070 */
[----:B------:R-:W-:Y:S01]  /*1f20*/  @!P4 IMAD.IADD R38, R38, 0x1, -R2 ;  /* 0x000000012626c824 */ /* 0x000fe200078e0a02 */
[----:B------:R-:W-:Y:S01]  /*1f30*/  IABS R45, R46 ;  /* 0x0000002e002d7213 */ /* 0x000fe20000000000 */
[----:B------:R-:W-:Y:S01]  /*1f40*/  IMAD.HI.U32 R37, R12, R43, RZ ;  /* 0x0000002b0c257227 */ /* 0x000fe200078e00ff */
[C---:B------:R-:W-:Y:S02]  /*1f50*/  ISETP.GT.U32.AND P3, PT, R2.reuse, R39, PT ;  /* 0x000000270200720c */ /* 0x040fe40003f64070 */
[----:B------:R-:W-:Y:S01]  /*1f60*/  ISETP.GT.U32.AND P4, PT, R2, R38, PT ;  /* 0x000000260200720c */ /* 0x000fe20003f84070 */
[----:B------:R-:W-:-:S02]  /*1f70*/  IMAD.MOV R42, RZ, RZ, -R37 ;  /* 0x000000ffff2a7224 */ /* 0x000fc400078e0a25 */
[----:B------:R-:W-:-:S04]  /*1f80*/  IMAD.HI.U32 R37, R12, R45, RZ ;  /* 0x0000002d0c257227 */ /* 0x000fc800078e00ff */
[----:B------:R-:W-:Y:S02]  /*1f90*/  IMAD R43, R2, R42, R43 ;  /* 0x0000002a022b7224 */ /* 0x000fe400078e022b */
[--C-:B------:R-:W-:Y:S02]  /*1fa0*/  @!P6 IMAD.IADD R40, R40, 0x1, -R2.reuse ;  /* 0x000000012828e824 */ /* 0x100fe400078e0a02 */
[----:B------:R-:W-:Y:S02]  /*1fb0*/  IMAD.MOV R42, RZ, RZ, -R37 ;  /* 0x000000ffff2a7224 */ /* 0x000fe400078e0a25 */
[--C-:B------:R-:W-:Y:S01]  /*1fc0*/  @!P2 IMAD.IADD R41, R41, 0x1, -R2.reuse ;  /* 0x000000012929a824 */ /* 0x100fe200078e0a02 */
[C---:B------:R-:W-:Y:S01]  /*1fd0*/  ISETP.GT.U32.AND P2, PT, R2.reuse, R43, PT ;  /* 0x0000002b0200720c */ /* 0x040fe20003f44070 */
[--C-:B------:R-:W-:Y:S01]  /*1fe0*/  @!P3 IMAD.IADD R39, R39, 0x1, -R2.reuse ;  /* 0x000000012727b824 */ /* 0x100fe200078e0a02 */
[----:B------:R-:W-:Y:S01]  /*1ff0*/  ISETP.GT.U32.AND P6, PT, R2, R40, PT ;  /* 0x000000280200720c */ /* 0x000fe20003fc4070 */
[----:B------:R-:W-:Y:S01]  /*2000*/  @!P4 IMAD.IADD R38, R38, 0x1, -R2 ;  /* 0x000000012626c824 */ /* 0x000fe200078e0a02 */
[----:B------:R-:W-:Y:S01]  /*2010*/  ISETP.GE.AND P3, PT, R47, RZ, PT ;  /* 0x000000ff2f00720c */ /* 0x000fe20003f66270 */
[----:B------:R-:W-:Y:S01]  /*2020*/  IMAD R42, R2, R42, R45 ;  /* 0x0000002a022a7224 */ /* 0x000fe200078e022d */
[----:B------:R-:W-:Y:S01]  /*2030*/  IABS R47, R48 ;  /* 0x00000030002f7213 */ /* 0x000fe20000000000 */
[----:B------:R-:W-:Y:S01]  /*2040*/  @!P5 IMAD.MOV R38, RZ, RZ, -R38 ;  /* 0x000000ffff26d224 */ /* 0x000fe200078e0a26 */
[----:B------:R-:W-:Y:S01]  /*2050*/  ISETP.GE.AND P4, PT, R44, RZ, PT ;  /* 0x000000ff2c00720c */ /* 0x000fe20003f86270 */
[----:B------:R-:W-:Y:S01]  /*2060*/  IMAD.MOV.U32 R37, RZ, RZ, R39 ;  /* 0x000000ffff257224 */ /* 0x000fe200078e0027 */
[----:B------:R-:W-:Y:S01]  /*2070*/  ISETP.GT.U32.AND P5, PT, R2, R42, PT ;  /* 0x0000002a0200720c */ /* 0x000fe20003fa4070 */
[----:B------:R-:W-:Y:S01]  /*2080*/  IMAD.HI.U32 R44, R12, R47, RZ ;  /* 0x0000002f0c2c7227 */ /* 0x000fe200078e00ff */
[----:B------:R-:W-:-:S02]  /*2090*/  IADD3 R45, R7, 0x70, RZ ;  /* 0x00000070072d7810 */ /* 0x000fc40007ffe0ff */
[----:B------:R-:W-:Y:S01]  /*20a0*/  MOV R39, R41 ;  /* 0x0000002900277202 */ /* 0x000fe20000000f00 */
[----:B------:R-:W-:Y:S01]  /*20b0*/  @!P2 IMAD.IADD R43, R43, 0x1, -R2 ;  /* 0x000000012b2ba824 */ /* 0x000fe200078e0a02 */
[----:B------:R-:W-:Y:S01]  /*20c0*/  IABS R49, R45 ;  /* 0x0000002d00317213 */ /* 0x000fe20000000000 */
[----:B------:R-:W-:Y:S02]  /*20d0*/  IMAD.MOV R44, RZ, RZ, -R44 ;  /* 0x000000ffff2c7224 */ /* 0x000fe400078e0a2c */
[--C-:B------:R-:W-:Y:S01]  /*20e0*/  @!P6 IMAD.IADD R40, R40, 0x1, -R2.reuse ;  /* 0x000000012828e824 */ /* 0x100fe200078e0a02 */
[----:B------:R-:W-:Y:S01]  /*20f0*/  ISETP.GE.AND P6, PT, R45, RZ, PT ;  /* 0x000000ff2d00720c */ /* 0x000fe20003fc6270 */
[C---:B------:R-:W-:Y:S01]  /*2100*/  IMAD R45, R2.reuse, R44, R47 ;  /* 0x0000002c022d7224 */ /* 0x040fe200078e022f */
[----:B------:R-:W-:Y:S01]  /*2110*/  ISETP.GT.U32.AND P2, PT, R2, R43, PT ;  /* 0x0000002b0200720c */ /* 0x000fe20003f44070 */
[----:B------:R-:W-:Y:S01]  /*2120*/  @!P5 IMAD.IADD R42, R42, 0x1, -R2 ;  /* 0x000000012a2ad824 */ /* 0x000fe200078e0a02 */
[----:B------:R-:W-:Y:S01]  /*2130*/  IADD3 R44, R7, 0x6c, RZ ;  /* 0x0000006c072c7810 */ /* 0x000fe20007ffe0ff */
[----:B------:R-:W-:Y:S01]  /*2140*/  @!P3 IMAD.MOV R40, RZ, RZ, -R40 ;  /* 0x000000ffff28b224 */ /* 0x000fe200078e0a28 */
[----:B------:R-:W-:Y:S01]  /*2150*/  ISETP.GT.U32.AND P3, PT, R2, R45, PT ;  /* 0x0000002d0200720c */ /* 0x000fe20003f64070 */
[----:B------:R-:W-:Y:S01]  /*2160*/  IMAD.HI.U32 R41, R12, R49, RZ ;  /* 0x000000310c297227 */ /* 0x000fe200078e00ff */
[----:B------:R-:W-:-:S02]  /*2170*/  ISETP.GT.U32.AND P5, PT, R2, R42, PT ;  /* 0x0000002a0200720c */ /* 0x000fc40003fa4070 */
[----:B------:R-:W-:Y:S01]  /*2180*/  IABS R47, R44 ;  /* 0x0000002c002f7213 */ /* 0x000fe20000000000 */
[----:B------:R-:W-:Y:S02]  /*2190*/  IMAD.MOV R41, RZ, RZ, -R41 ;  /* 0x000000ffff297224 */ /* 0x000fe400078e0a29 */
[----:B------:R-:W-:Y:S01]  /*21a0*/  @!P1 IMAD.MOV R39, RZ, RZ, -R39 ;  /* 0x000000ffff279224 */ /* 0x000fe200078e0a27 */
[----:B------:R-:W-:Y:S01]  /*21b0*/  ISETP.GE.AND P1, PT, R48, RZ, PT ;  /* 0x000000ff3000720c */ /* 0x000fe20003f26270 */
[--C-:B------:R-:W-:Y:S01]  /*21c0*/  @!P2 IMAD.IADD R43, R43, 0x1, -R2.reuse ;  /* 0x000000012b2ba824 */ /* 0x100fe200078e0a02 */
[----:B------:R-:W-:Y:S01]  /*21d0*/  ISETP.GE.AND P2, PT, R44, RZ, PT ;  /* 0x000000ff2c00720c */ /* 0x000fe20003f46270 */
[----:B------:R-:W-:Y:S01]  /*21e0*/  IMAD R44, R2, R41, R49 ;  /* 0x00000029022c7224 */ /* 0x000fe200078e0231 */
[----:B------:R-:W-:Y:S01]  /*21f0*/  IADD3 R48, R7, 0x68, RZ ;  /* 0x0000006807307810 */ /* 0x000fe20007ffe0ff */
[----:B------:R-:W-:Y:S02]  /*2200*/  IMAD.MOV.U32 R41, RZ, RZ, R43 ;  /* 0x000000ffff297224 */ /* 0x000fe400078e002b */
[--C-:B------:R-:W-:Y:S01]  /*2210*/  @!P3 IMAD.IADD R45, R45, 0x1, -R2.reuse ;  /* 0x000000012d2db824 */ /* 0x100fe200078e0a02 */
[----:B------:R-:W-:Y:S01]  /*2220*/  ISETP.GE.AND P3, PT, R48, RZ, PT ;  /* 0x000000ff3000720c */ /* 0x000fe20003f66270 */
[----:B------:R-:W-:Y:S01]  /*2230*/  @!P5 IMAD.IADD R42, R42, 0x1, -R2 ;  /* 0x000000012a2ad824 */ /* 0x000fe200078e0a02 */
[C---:B------:R-:W-:Y:S01]  /*2240*/  ISETP.GT.U32.AND P5, PT, R2.reuse, R44, PT ;  /* 0x0000002c0200720c */ /* 0x040fe20003fa4070 */
[----:B------:R-:W-:Y:S01]  /*2250*/  @!P4 IMAD.MOV R41, RZ, RZ, -R41 ;  /* 0x000000ffff29c224 */ /* 0x000fe200078e0a29 */
[----:B------:R-:W-:Y:S01]  /*2260*/  ISETP.GT.U32.AND P4, PT, R2, R45, PT ;  /* 0x0000002d0200720c */ /* 0x000fe20003f84070 */
[----:B------:R-:W-:-:S04]  /*2270*/  IMAD.HI.U32 R43, R12, R47, RZ ;  /* 0x0000002f0c2b7227 */ /* 0x000fc800078e00ff */
[----:B------:R-:W-:Y:S02]  /*2280*/  IMAD.MOV R43, RZ, RZ, -R43 ;  /* 0x000000ffff2b7224 */ /* 0x000fe400078e0a2b */
[----:B------:R-:W-:Y:S01]  /*2290*/  @!P0 IMAD.MOV R37, RZ, RZ, -R37 ;  /* 0x000000ffff258224 */ /* 0x000fe200078e0a25 */
[----:B------:R-:W-:Y:S01]  /*22a0*/  ISETP.GE.AND P0, PT, R46, RZ, PT ;  /* 0x000000ff2e00720c */ /* 0x000fe20003f06270 */
[----:B------:R-:W-:Y:S01]  /*22b0*/  IMAD R47, R2, R43, R47 ;  /* 0x0000002b022f7224 */ /* 0x000fe200078e022f */
[----:B------:R-:W-:Y:S01]  /*22c0*/  IABS R46, R48 ;  /* 0x00000030002e7213 */ /* 0x000fe20000000000 */
[--C-:B------:R-:W-:Y:S02]  /*22d0*/  @!P5 IMAD.IADD R44, R44, 0x1, -R2.reuse ;  /* 0x000000012c2cd824 */ /* 0x100fe400078e0a02 */
[----:B------:R-:W-:Y:S01]  /*22e0*/  @!P4 IMAD.IADD R45, R45, 0x1, -R2 ;  /* 0x000000012d2dc824 */ /* 0x000fe200078e0a02 */
[C---:B------:R-:W-:Y:S01]  /*22f0*/  ISETP.GT.U32.AND P4, PT, R2.reuse, R47, PT ;  /* 0x0000002f0200720c */ /* 0x040fe20003f84070 */
[----:B------:R-:W-:Y:S01]  /*2300*/  IMAD.MOV.U32 R49, RZ, RZ, R46 ;  /* 0x000000ffff317224 */ /* 0x000fe200078e002e */
[----:B------:R-:W-:Y:S01]  /*2310*/  ISETP.GT.U32.AND P5, PT, R2, R44, PT ;  /* 0x0000002c0200720c */ /* 0x000fe20003fa4070 */
[----:B------:R-:W-:-:S04]  /*2320*/  IMAD.HI.U32 R48, R12, R51, RZ ;  /* 0x000000330c307227 */ /* 0x000fc800078e00ff */
[----:B------:R-:W-:-:S04]  /*2330*/  IMAD.HI.U32 R46, R12, R49, RZ ;  /* 0x000000310c2e7227 */ /* 0x000fc800078e00ff */
[----:B------:R-:W-:Y:S01]  /*2340*/  IMAD.MOV R48, RZ, RZ, -R48 ;  /* 0x000000ffff307224 */ /* 0x000fe200078e0a30 */
[----:B------:R-:W-:Y:S01]  /*2350*/  IADD3 R46, -R46, RZ, RZ ;  /* 0x000000ff2e2e7210 */ /* 0x000fe20007ffe1ff */
[----:B------:R-:W-:Y:S02]  /*2360*/  @!P4 IMAD.IADD R47, R47, 0x1, -R2 ;  /* 0x000000012f2fc824 */ /* 0x000fe400078e0a02 */
[----:B------:R-:W-:Y:S01]  /*2370*/  @!P0 IMAD.MOV R42, RZ, RZ, -R42 ;  /* 0x000000ffff2a8224 */ /* 0x000fe200078e0a2a */
[----:B------:R-:W-:Y:S01]  /*2380*/  ISETP.GE.AND P0, PT, R50, RZ, PT ;  /* 0x000000ff3200720c */ /* 0x000fe20003f06270 */
[C---:B------:R-:W-:Y:S01]  /*2390*/  IMAD R46, R2.reuse, R46, R49 ;  /* 0x0000002e022e7224 */ /* 0x040fe200078e0231 */
[C---:B------:R-:W-:Y:S01]  /*23a0*/  IADD3 R49, R7.reuse, 0x60, RZ ;  /* 0x0000006007317810 */ /* 0x040fe20007ffe0ff */
[----:B------:R-:W-:Y:S01]  /*23b0*/  IMAD R48, R2, R48, R51 ;  /* 0x0000003002307224 */ /* 0x000fe200078e0233 */
[----:B------:R-:W-:Y:S01]  /*23c0*/  IADD3 R50, R7, 0x5c, RZ ;  /* 0x0000005c07327810 */ /* 0x000fe20007ffe0ff */
[----:B------:R-:W-:Y:S01]  /*23d0*/  @!P5 IMAD.IADD R44, R44, 0x1, -R2 ;  /* 0x000000012c2cd824 */ /* 0x000fe200078e0a02 */
[----:B------:R-:W-:Y:S01]  /*23e0*/  IABS R51, R49 ;  /* 0x0000003100337213 */ /* 0x000fe20000000000 */
[----:B------:R-:W-:Y:S01]  /*23f0*/  IMAD.MOV.U32 R43, RZ, RZ, R45 ;  /* 0x000000ffff2b7224 */ /* 0x000fe200078e002d */
[----:B------:R-:W-:Y:S01]  /*2400*/  ISETP.GT.U32.AND P4, PT, R2, R47, PT ;  /* 0x0000002f0200720c */ /* 0x000fe20003f84070 */
[----:B------:R-:W-:Y:S01]  /*2410*/  @!P6 IMAD.MOV R44, RZ, RZ, -R44 ;  /* 0x000000ffff2ce224 */ /* 0x000fe200078e0a2c */
[----:B------:R-:W-:Y:S01]  /*2420*/  IABS R53, R50 ;  /* 0x0000003200357213 */ /* 0x000fe20000000000 */
[----:B------:R-:W-:Y:S01]  /*2430*/  IMAD.HI.U32 R45, R12, R51, RZ ;  /* 0x000000330c2d7227 */ /* 0x000fe200078e00ff */
[----:B------:R-:W-:-:S02]  /*2440*/  ISETP.GT.U32.AND P6, PT, R2, R46, PT ;  /* 0x0000002e0200720c */ /* 0x000fc40003fc4070 */
[----:B------:R-:W-:Y:S01]  /*2450*/  ISETP.GE.AND P5, PT, R50, RZ, PT ;  /* 0x000000ff3200720c */ /* 0x000fe20003fa6270 */
[----:B------:R-:W-:Y:S01]  /*2460*/  @!P1 IMAD.MOV R43, RZ, RZ, -R43 ;  /* 0x000000ffff2b9224 */ /* 0x000fe200078e0a2b */
[----:B------:R-:W-:Y:S01]  /*2470*/  ISETP.GE.AND P1, PT, R49, RZ, PT ;  /* 0x000000ff3100720c */ /* 0x000fe20003f26270 */
[----:B------:R-:W-:-:S04]  /*2480*/  IMAD.HI.U32 R49, R12, R53, RZ ;  /* 0x000000350c317227 */ /* 0x000fc800078e00ff */
[----:B------:R-:W-:Y:S02]  /*2490*/  IMAD.MOV R45, RZ, RZ, -R45 ;  /* 0x000000ffff2d7224 */ /* 0x000fe400078e0a2d */
[----:B------:R-:W-:Y:S02]  /*24a0*/  IMAD.MOV R52, RZ, RZ, -R49 ;  /* 0x000000ffff347224 */ /* 0x000fe400078e0a31 */
[--C-:B------:R-:W-:Y:S01]  /*24b0*/  @!P4 IMAD.IADD R47, R47, 0x1, -R2.reuse ;  /* 0x000000012f2fc824 */ /* 0x100fe200078e0a02 */
[C---:B------:R-:W-:Y:S01]  /*24c0*/  ISETP.GT.U32.AND P4, PT, R2.reuse, R48, PT ;  /* 0x000000300200720c */ /* 0x040fe20003f84070 */
[----:B------:R-:W-:Y:S02]  /*24d0*/  IMAD R49, R2, R45, R51 ;  /* 0x0000002d02317224 */ /* 0x000fe400078e0233 */
[----:B------:R-:W-:Y:S02]  /*24e0*/  @!P6 IMAD.IADD R46, R46, 0x1, -R2 ;  /* 0x000000012e2ee824 */ /* 0x000fe400078e0a02 */
[----:B------:R-:W-:Y:S01]  /*24f0*/  IMAD.HI.U32 R45, R12, R57, RZ ;  /* 0x000000390c2d7227 */ /* 0x000fe200078e00ff */
[----:B------:R-:W-:-:S03]  /*2500*/  ISETP.GT.U32.AND P6, PT, R2, R49, PT ;  /* 0x000000310200720c */ /* 0x000fc60003fc4070 */
[----:B------:R-:W-:Y:S02]  /*2510*/  IMAD.MOV R45, RZ, RZ, -R45 ;  /* 0x000000ffff2d7224 */ /* 0x000fe400078e0a2d */
[----:B------:R-:W-:Y:S02]  /*2520*/  IMAD R51, R2, R52, R53 ;  /* 0x0000003402337224 */ /* 0x000fe400078e0235 */
[----:B------:R-:W-:Y:S01]  /*2530*/  @!P4 IMAD.IADD R48, R48, 0x1, -R2 ;  /* 0x000000013030c824 */ /* 0x000fe200078e0a02 */
[C---:B------:R-:W-:Y:S01]  /*2540*/  ISETP.GT.U32.AND P4, PT, R2.reuse, R46, PT ;  /* 0x0000002e0200720c */ /* 0x040fe20003f84070 */
[----:B------:R-:W-:Y:S01]  /*2550*/  IMAD R53, R2, R45, R57 ;  /* 0x0000002d02357224 */ /* 0x000fe200078e0239 */
[----:B------:R-:W-:Y:S01]  /*2560*/  IABS R57, R64 ;  /* 0x0000004000397213 */ /* 0x000fe20000000000 */
[----:B------:R-:W-:-:S04]  /*2570*/  IMAD.HI.U32 R50, R12, R55, RZ ;  /* 0x000000370c327227 */ /* 0x000fc800078e00ff */
[----:B------:R-:W-:Y:S01]  /*2580*/  @!P6 IMAD.IADD R49, R49, 0x1, -R2 ;  /* 0x000000013131e824 */ /* 0x000fe200078e0a02 */
[----:B------:R-:W-:Y:S01]  /*2590*/  ISETP.GT.U32.AND P6, PT, R2, R48, PT ;  /* 0x000000300200720c */ /* 0x000fe20003fc4070 */
[----:B------:R-:W-:Y:S02]  /*25a0*/  IMAD.MOV.U32 R45, RZ, RZ, R47 ;  /* 0x000000ffff2d7224 */ /* 0x000fe400078e002f */
[----:B------:R-:W-:Y:S02]  /*25b0*/  IMAD.MOV R50, RZ, RZ, -R50 ;  /* 0x000000ffff327224 */ /* 0x000fe400078e0a32 */
[----:B------:R-:W-:-:S04]  /*25c0*/  IMAD.HI.U32 R52, R12, R59, RZ ;  /* 0x0000003b0c347227 */ /* 0x000fc800078e00ff */
[----:B------:R-:W-:Y:S01]  /*25d0*/  @!P2 IMAD.MOV R45, RZ, RZ, -R45 ;  /* 0x000000ffff2da224 */ /* 0x000fe200078e0a2d */
[C---:B------:R-:W-:Y:S01]  /*25e0*/  ISETP.GT.U32.AND P2, PT, R2.reuse, R49, PT ;  /* 0x000000310200720c */ /* 0x040fe20003f44070 */
[----:B------:R-:W-:Y:S01]  /*25f0*/  IMAD R50, R2, R50, R55 ;  /* 0x0000003202327224 */ /* 0x000fe200078e0237 */
[----:B------:R-:W-:Y:S01]  /*2600*/  IADD3 R52, -R52, RZ, RZ ;  /* 0x000000ff34347210 */ /* 0x000fe20007ffe1ff */
[--C-:B------:R-:W-:Y:S01]  /*2610*/  @!P6 IMAD.IADD R48, R48, 0x1, -R2.reuse ;  /* 0x000000013030e824 */ /* 0x100fe200078e0a02 */
[----:B------:R-:W-:Y:S01]  /*2620*/  ISETP.GT.U32.AND P6, PT, R2, R53, PT ;  /* 0x000000350200720c */ /* 0x000fe20003fc4070 */
[----:B------:R-:W-:Y:S01]  /*2630*/  @!P4 IMAD.IADD R46, R46, 0x1, -R2 ;  /* 0x000000012e2ec824 */ /* 0x000fe200078e0a02 */
[----:B------:R-:W-:Y:S01]  /*2640*/  IABS R55, R63 ;  /* 0x0000003f00377213 */ /* 0x000fe20000000000 */
[----:B------:R-:W-:Y:S01]  /*2650*/  IMAD R52, R2, R52, R59 ;  /* 0x0000003402347224 */ /* 0x000fe200078e023b */
[----:B------:R-:W-:Y:S01]  /*2660*/  IABS R59, R65 ;  /* 0x00000041003b7213 */ /* 0x000fe20000000000 */
[----:B------:R-:W-:Y:S01]  /*2670*/  @!P3 IMAD.MOV R46, RZ, RZ, -R46 ;  /* 0x000000ffff2eb224 */ /* 0x000fe200078e0a2e */
[----:B------:R-:W-:Y:S01]  /*2680*/  @!P0 IADD3 R48, -R48, RZ, RZ ;  /* 0x000000ff30308210 */ /* 0x000fe20007ffe1ff */
[----:B------:R-:W-:Y:S01]  /*2690*/  IMAD.HI.U32 R47, R12, R55, RZ ;  /* 0x000000370c2f7227 */ /* 0x000fe200078e00ff */
[----:B------:R-:W-:-:S02]  /*26a0*/  ISETP.GT.U32.AND P4, PT, R2, R51, PT ;  /* 0x000000330200720c */ /* 0x000fc40003f84070 */
[C---:B------:R-:W-:Y:S01]  /*26b0*/  ISETP.GT.U32.AND P3, PT, R2.reuse, R50, PT ;  /* 0x000000320200720c */ /* 0x040fe20003f64070 */
[----:B------:R-:W-:Y:S02]  /*26c0*/  IMAD.MOV R56, RZ, RZ, -R47 ;  /* 0x000000ffff387224 */ /* 0x000fe400078e0a2f */
[--C-:B------:R-:W-:Y:S02]  /*26d0*/  @!P6 IMAD.IADD R53, R53, 0x1, -R2.reuse ;  /* 0x000000013535e824 */ /* 0x100fe400078e0a02 */
[----:B------:R-:W-:Y:S01]  /*26e0*/  @!P2 IMAD.IADD R49, R49, 0x1, -R2 ;  /* 0x000000013131a824 */ /* 0x000fe200078e0a02 */
[----:B------:R-:W-:Y:S01]  /*26f0*/  ISETP.GT.U32.AND P2, PT, R2, R52, PT ;  /* 0x000000340200720c */ /* 0x000fe20003f44070 */
[----:B------:R-:W-:Y:S01]  /*2700*/  IMAD.HI.U32 R47, R12, R57, RZ ;  /* 0x000000390c2f7227 */ /* 0x000fe200078e00ff */
[----:B------:R-:W-:-:S03]  /*2710*/  ISETP.GT.U32.AND P0, PT, R2, R53, PT ;  /* 0x000000350200720c */ /* 0x000fc60003f04070 */
[----:B------:R-:W-:-:S04]  /*2720*/  IMAD.HI.U32 R54, R12, R59, RZ ;  /* 0x0000003b0c367227 */ /* 0x000fc800078e00ff */
[C---:B------:R-:W-:Y:S02]  /*2730*/  IMAD R55, R2.reuse, R56, R55 ;  /* 0x0000003802377224 */ /* 0x040fe400078e0237 */
[----:B------:R-:W-:Y:S02]  /*2740*/  IMAD.MOV R56, RZ, RZ, -R47 ;  /* 0x000000ffff387224 */ /* 0x000fe400078e0a2f */
[----:B------:R-:W-:Y:S02]  /*2750*/  IMAD.MOV R54, RZ, RZ, -R54 ;  /* 0x000000ffff367224 */ /* 0x000fe400078e0a36 */
[----:B------:R-:W-:Y:S02]  /*2760*/  IMAD.MOV.U32 R47, RZ, RZ, R49 ;  /* 0x000000ffff2f7224 */ /* 0x000fe400078e0031 */
[C---:B------:R-:W-:Y:S02]  /*2770*/  IMAD R59, R2.reuse, R54, R59 ;  /* 0x00000036023b7224 */ /* 0x040fe400078e023b */
[----:B------:R-:W-:Y:S01]  /*2780*/  @!P1 IMAD.MOV R47, RZ, RZ, -R47 ;  /* 0x000000ffff2f9224 */ /* 0x000fe200078e0a2f */
[----:B------:R-:W-:Y:S01]  /*2790*/  ISETP.GT.U32.AND P1, PT, R2, R55, PT ;  /* 0x000000370200720c */ /* 0x000fe20003f24070 */
[--C-:B------:R-:W-:Y:S01]  /*27a0*/  @!P4 IMAD.IADD R51, R51, 0x1, -R2.reuse ;  /* 0x000000013333c824 */ /* 0x100fe200078e0a02 */
[----:B------:R-:W-:Y:S01]  /*27b0*/  ISETP.GE.AND P4, PT, R58, RZ, PT ;  /* 0x000000ff3a00720c */ /* 0x000fe20003f86270 */
[--C-:B------:R-:W-:Y:S01]  /*27c0*/  @!P0 IMAD.IADD R53, R53, 0x1, -R2.reuse ;  /* 0x0000000135358824 */ /* 0x100fe200078e0a02 */
[----:B------:R-:W-:Y:S01]  /*27d0*/  ISETP.GT.U32.AND P0, PT, R2, R59, PT ;  /* 0x0000003b0200720c */ /* 0x000fe20003f04070 */
[--C-:B------:R-:W-:Y:S01]  /*27e0*/  @!P2 IMAD.IADD R52, R52, 0x1, -R2.reuse ;  /* 0x000000013434a824 */ /* 0x100fe200078e0a02 */
[----:B------:R-:W-:Y:S01]  /*27f0*/  IADD3 R58, R7, 0x40, RZ ;  /* 0x00000040073a7810 */ /* 0x000fe20007ffe0ff */
[----:B------:R-:W-:Y:S01]  /*2800*/  @!P3 IMAD.IADD R50, R50, 0x1, -R2 ;  /* 0x000000013232b824 */ /* 0x000fe200078e0a02 */
[C---:B------:R-:W-:Y:S01]  /*2810*/  ISETP.GT.U32.AND P3, PT, R2.reuse, R51, PT ;  /* 0x000000330200720c */ /* 0x040fe20003f64070 */
[C---:B------:R-:W-:Y:S01]  /*2820*/  IMAD R57, R2.reuse, R56, R57 ;  /* 0x0000003802397224 */ /* 0x040fe200078e0239 */
[----:B------:R-:W-:-:S02]  /*2830*/  ISETP.GT.U32.AND P2, PT, R2, R52, PT ;  /* 0x000000340200720c */ /* 0x000fc40003f44070 */
[C---:B------:R-:W-:Y:S01]  /*2840*/  ISETP.GT.U32.AND P6, PT, R2.reuse, R50, PT ;  /* 0x000000320200720c */ /* 0x040fe20003fc4070 */
[--C-:B------:R-:W-:Y:S01]  /*2850*/  @!P1 IMAD.IADD R55, R55, 0x1, -R2.reuse ;  /* 0x0000000137379824 */ /* 0x100fe200078e0a02 */
[----:B------:R-:W-:Y:S02]  /*2860*/  IABS R61, R58 ;  /* 0x0000003a003d7213 */ /* 0x000fe40000000000 */
[----:B------:R-:W-:Y:S01]  /*2870*/  ISETP.GE.AND P1, PT, R63, RZ, PT ;  /* 0x000000ff3f00720c */ /* 0x000fe20003f26270 */
[----:B------:R-:W-:Y:S01]  /*2880*/  @!P0 IMAD.IADD R59, R59, 0x1, -R2 ;  /* 0x000000013b3b8824 */ /* 0x000fe200078e0a02 */
[----:B------:R-:W-:Y:S01]  /*2890*/  ISETP.GT.U32.AND P0, PT, R2, R55, PT ;  /* 0x000000370200720c */ /* 0x000fe20003f04070 */
[----:B------:R-:W-:-:S04]  /*28a0*/  IMAD.HI.U32 R54, R12, R61, RZ ;  /* 0x0000003d0c367227 */ /* 0x000fc800078e00ff */
[--C-:B------:R-:W-:Y:S01]  /*28b0*/  @!P3 IMAD.IADD R51, R51, 0x1, -R2.reuse ;  /* 0x000000013333b824 */ /* 0x100fe200078e0a02 */
[----:B------:R-:W-:Y:S01]  /*28c0*/  ISETP.GT.U32.AND P3, PT, R2, R57, PT ;  /* 0x000000390200720c */ /* 0x000fe20003f64070 */
[----:B------:R-:W-:Y:S01]  /*28d0*/  @!P2 IMAD.IADD R52, R52, 0x1, -R2 ;  /* 0x000000013434a824 */ /* 0x000fe200078e0a02 */
[----:B------:R-:W-:Y:S01]  /*28e0*/  ISETP.GE.AND P2, PT, R62, RZ, PT ;  /* 0x000000ff3e00720c */ /* 0x000fe20003f46270 */
[----:B------:R-:W-:Y:S01]  /*28f0*/  IMAD.MOV R56, RZ, RZ, -R54 ;  /* 0x000000ffff387224 */ /* 0x000fe200078e0a36 */
[C---:B------:R-:W-:Y:S01]  /*2900*/  IADD3 R62, R7.reuse, 0x20, RZ ;  /* 0x00000020073e7810 */ /* 0x040fe20007ffe0ff */
[----:B------:R-:W-:Y:S02]  /*2910*/  IMAD.MOV.U32 R49, RZ, RZ, R51 ;  /* 0x000000ffff317224 */ /* 0x000fe400078e0033 */
[----:B------:R-:W-:Y:S02]  /*2920*/  IMAD.MOV.U32 R51, RZ, RZ, R53 ;  /* 0x000000ffff337224 */ /* 0x000fe400078e0035 */
[--C-:B------:R-:W-:Y:S01]  /*2930*/  @!P6 IMAD.IADD R50, R50, 0x1, -R2.reuse ;  /* 0x000000013232e824 */ /* 0x100fe200078e0a02 */
[----:B------:R-:W-:Y:S01]  /*2940*/  ISETP.GE.AND P6, PT, R60, RZ, PT ;  /* 0x000000ff3c00720c */ /* 0x000fe20003fc6270 */
[----:B------:R-:W-:Y:S01]  /*2950*/  IMAD R53, R2, R56, R61 ;  /* 0x0000003802357224 */ /* 0x000fe200078e023d */
[----:B------:R-:W-:Y:S01]  /*2960*/  IADD3 R60, R7, 0x3c, RZ ;  /* 0x0000003c073c7810 */ /* 0x000fe20007ffe0ff */
[----:B------:R-:W-:-:S02]  /*2970*/  @!P0 IMAD.IADD R55, R55, 0x1, -R2 ;  /* 0x0000000137378824 */ /* 0x000fc400078e0a02 */
[----:B------:R-:W-:Y:S01]  /*2980*/  @!P2 IADD3 R52, -R52, RZ, RZ ;  /* 0x000000ff3434a210 */ /* 0x000fe20007ffe1ff */
[----:B------:R-:W-:Y:S01]  /*2990*/  @!P3 IMAD.IADD R57, R57, 0x1, -R2 ;  /* 0x000000013939b824 */ /* 0x000fe200078e0a02 */
[----:B------:R-:W-:Y:S01]  /*29a0*/  ISETP.GT.U32.AND P0, PT, R2, R53, PT ;  /* 0x000000350200720c */ /* 0x000fe20003f04070 */
[----:B------:R-:W-:Y:S01]  /*29b0*/  IMAD.MOV.U32 R67, RZ, RZ, R55 ;  /* 0x000000ffff437224 */ /* 0x000fe200078e0037 */
[----:B------:R-:W-:Y:S01]  /*29c0*/  IABS R63, R60 ;  /* 0x0000003c003f7213 */ /* 0x000fe20000000000 */
[----:B------:R-:W-:Y:S01]  /*29d0*/  @!P4 IMAD.MOV R50, RZ, RZ, -R50 ;  /* 0x000000ffff32c224 */ /* 0x000fe200078e0a32 */
[----:B------:R-:W-:Y:S01]  /*29e0*/  ISETP.GE.AND P2, PT, R58, RZ, PT ;  /* 0x000000ff3a00720c */ /* 0x000fe20003f46270 */
[----:B------:R-:W-:Y:S01]  /*29f0*/  @!P1 IMAD.MOV R67, RZ, RZ, -R67 ;  /* 0x000000ffff439224 */ /* 0x000fe200078e0a43 */
[----:B------:R-:W-:Y:S01]  /*2a00*/  IADD3 R58, R7, 0x38, RZ ;  /* 0x00000038073a7810 */ /* 0x000fe20007ffe0ff */
[----:B------:R-:W-:Y:S01]  /*2a10*/  IMAD.HI.U32 R54, R12, R63, RZ ;  /* 0x0000003f0c367227 */ /* 0x000fe200078e00ff */
[----:B------:R-:W-:-:S02]  /*2a20*/  ISETP.GT.U32.AND P4, PT, R2, R57, PT ;  /* 0x000000390200720c */ /* 0x000fc40003f84070 */
[----:B------:R-:W-:Y:S01]  /*2a30*/  IABS R56, R58 ;  /* 0x0000003a00387213 */ /* 0x000fe20000000000 */
[----:B------:R-:W-:Y:S01]  /*2a40*/  IMAD.MOV R54, RZ, RZ, -R54 ;  /* 0x000000ffff367224 */ /* 0x000fe200078e0a36 */
[----:B------:R-:W-:Y:S01]  /*2a50*/  ISETP.GE.AND P3, PT, R64, RZ, PT ;  /* 0x000000ff4000720c */ /* 0x000fe20003f66270 */
[----:B------:R-:W-:Y:S01]  /*2a60*/  @!P0 IMAD.IADD R53, R53, 0x1, -R2 ;  /* 0x0000000135358824 */ /* 0x000fe200078e0a02 */
[C---:B------:R-:W-:Y:S01]  /*2a70*/  IADD3 R64, R7.reuse, 0x1c, RZ ;  /* 0x0000001c07407810 */ /* 0x040fe20007ffe0ff */
[C---:B------:R-:W-:Y:S02]  /*2a80*/  IMAD R61, R2.reuse, R54, R63 ;  /* 0x00000036023d7224 */ /* 0x040fe400078e023f */
[----:B------:R-:W-:Y:S01]  /*2a90*/  IMAD.MOV.U32 R63, RZ, RZ, R56 ;  /* 0x000000ffff3f7224 */ /* 0x000fe200078e0038 */
[C---:B------:R-:W-:Y:S01]  /*2aa0*/  ISETP.GT.U32.AND P1, PT, R2.reuse, R53, PT ;  /* 0x000000350200720c */ /* 0x040fe20003f24070 */
[----:B------:R-:W-:Y:S01]  /*2ab0*/  @!P5 IMAD.MOV R49, RZ, RZ, -R49 ;  /* 0x000000ffff31d224 */ /* 0x000fe200078e0a31 */
[----:B------:R-:W-:Y:S01]  /*2ac0*/  ISETP.GT.U32.AND P5, PT, R2, R59, PT ;  /* 0x0000003b0200720c */ /* 0x000fe20003fa4070 */
[----:B------:R-:W-:Y:S01]  /*2ad0*/  IMAD.HI.U32 R54, R12, R63, RZ ;  /* 0x0000003f0c367227 */ /* 0x000fe200078e00ff */
[----:B------:R-:W-:-:S02]  /*2ae0*/  IADD3 R56, R7, 0x34, RZ ;  /* 0x0000003407387810 */ /* 0x000fc40007ffe0ff */
[----:B------:R-:W-:Y:S01]  /*2af0*/  ISETP.GT.U32.AND P0, PT, R2, R61, PT ;  /* 0x0000003d0200720c */ /* 0x000fe20003f04070 */
[----:B------:R-:W-:Y:S01]  /*2b00*/  IMAD.MOV R54, RZ, RZ, -R54 ;  /* 0x000000ffff367224 */ /* 0x000fe200078e0a36 */
[----:B------:R-:W-:Y:S01]  /*2b10*/  IABS R91, R64 ;  /* 0x00000040005b7213 */ /* 0x000fe20000000000 */
[--C-:B------:R-:W-:Y:S01]  /*2b20*/  @!P4 IMAD.IADD R57, R57, 0x1, -R2.reuse ;  /* 0x000000013939c824 */ /* 0x100fe200078e0a02 */
[----:B------:R-:W-:Y:S01]  /*2b30*/  ISETP.GE.AND P4, PT, R60, RZ, PT ;  /* 0x000000ff3c00720c */ /* 0x000fe20003f86270 */
[C---:B------:R-:W-:Y:S01]  /*2b40*/  IMAD R55, R2.reuse, R54, R63 ;  /* 0x0000003602377224 */ /* 0x040fe200078e023f */
[----:B------:R-:W-:Y:S01]  /*2b50*/  IADD3 R60, R7, 0x2c, RZ ;  /* 0x0000002c073c7810 */ /* 0x000fe20007ffe0ff */
[--C-:B------:R-:W-:Y:S02]  /*2b60*/  @!P1 IMAD.IADD R53, R53, 0x1, -R2.reuse ;  /* 0x0000000135359824 */ /* 0x100fe400078e0a02 */
[----:B------:R-:W-:Y:S01]  /*2b70*/  @!P6 IMAD.MOV R51, RZ, RZ, -R51 ;  /* 0x000000ffff33e224 */ /* 0x000fe200078e0a33 */
[----:B------:R-:W-:Y:S01]  /*2b80*/  ISETP.GT.U32.AND P1, PT, R2, R55, PT ;  /* 0x000000370200720c */ /* 0x000fe20003f24070 */
[----:B------:R-:W-:Y:S01]  /*2b90*/  IMAD.MOV.U32 R69, RZ, RZ, R57 ;  /* 0x000000ffff457224 */ /* 0x000fe200078e0039 */
[----:B------:R-:W-:Y:S01]  /*2ba0*/  ISETP.GE.AND P6, PT, R65, RZ, PT ;  /* 0x000000ff4100720c */ /* 0x000fe20003fc6270 */
[--C-:B------:R-:W-:Y:S01]  /*2bb0*/  @!P5 IMAD.IADD R59, R59, 0x1, -R2.reuse ;  /* 0x000000013b3bd824 */ /* 0x100fe200078e0a02 */
[----:B------:R-:W-:Y:S01]  /*2bc0*/  IABS R57, R56 ;  /* 0x0000003800397213 */ /* 0x000fe20000000000 */
[----:B------:R-:W-:Y:S01]  /*2bd0*/  @!P0 IMAD.IADD R61, R61, 0x1, -R2 ;  /* 0x000000013d3d8824 */ /* 0x000fe200078e0a02 */
[----:B------:R-:W-:Y:S01]  /*2be0*/  IABS R63, R60 ;  /* 0x0000003c003f7213 */ /* 0x000fe20000000000 */
[----:B------:R-:W-:Y:S01]  /*2bf0*/  IMAD.MOV.U32 R71, RZ, RZ, R59 ;  /* 0x000000ffff477224 */ /* 0x000fe200078e003b */
[----:B------:R-:W-:Y:S01]  /*2c00*/  ISETP.GE.AND P5, PT, R58, RZ, PT ;  /* 0x000000ff3a00720c */ /* 0x000fe20003fa6270 */
[----:B------:R-:W-:Y:S01]  /*2c10*/  IMAD.HI.U32 R54, R12, R57, RZ ;  /* 0x000000390c367227 */ /* 0x000fe200078e00ff */
[----:B------:R-:W-:-:S02]  /*2c20*/  IADD3 R58, R7, 0x30, RZ ;  /* 0x00000030073a7810 */ /* 0x000fc40007ffe0ff */
[----:B------:R-:W-:Y:S01]  /*2c30*/  MOV R73, R53 ;  /* 0x0000003500497202 */ /* 0x000fe20000000f00 */
[----:B------:R-:W-:Y:S01]  /*2c40*/  @!P1 IMAD.IADD R55, R55, 0x1, -R2 ;  /* 0x0000000137379824 */ /* 0x000fe200078e0a02 */
[----:B------:R-:W-:Y:S01]  /*2c50*/  IABS R59, R58 ;  /* 0x0000003a003b7213 */ /* 0x000fe20000000000 */
[----:B------:R-:W-:Y:S01]  /*2c60*/  IMAD.HI.U32 R53, R12, R63, RZ ;  /* 0x0000003f0c357227 */ /* 0x000fe200078e00ff */
[C---:B------:R-:W-:Y:S02]  /*2c70*/  ISETP.GT.U32.AND P0, PT, R2.reuse, R61, PT ;  /* 0x0000003d0200720c */ /* 0x040fe40003f04070 */
[----:B------:R-:W-:Y:S01]  /*2c80*/  ISETP.GT.U32.AND P1, PT, R2, R55, PT ;  /* 0x000000370200720c */ /* 0x000fe20003f24070 */
[----:B------:R-:W-:Y:S01]  /*2c90*/  IMAD.MOV R54, RZ, RZ, -R54 ;  /* 0x000000ffff367224 */ /* 0x000fe200078e0a36 */
[----:B------:R-:W-:Y:S01]  /*2ca0*/  IABS R65, R62 ;  /* 0x0000003e00417213 */ /* 0x000fe20000000000 */
[----:B------:R-:W-:Y:S01]  /*2cb0*/  @!P6 IMAD.MOV R71, RZ, RZ, -R71 ;  /* 0x000000ffff47e224 */ /* 0x000fe200078e0a47 */
[----:B------:R-:W-:Y:S01]  /*2cc0*/  ISETP.GE.AND P6, PT, R58, RZ, PT ;  /* 0x000000ff3a00720c */ /* 0x000fe20003fc6270 */
[----:B------:R-:W-:-:S02]  /*2cd0*/  IMAD.MOV R58, RZ, RZ, -R53 ;  /* 0x000000ffff3a7224 */ /* 0x000fc400078e0a35 */
[----:B------:R-:W-:Y:S01]  /*2ce0*/  IMAD R53, R2, R54, R57 ;  /* 0x0000003602357224 */ /* 0x000fe200078e0239 */
[----:B------:R-:W-:Y:S01]  /*2cf0*/  IADD3 R54, R7, 0x28, RZ ;  /* 0x0000002807367810 */ /* 0x000fe20007ffe0ff */
[----:B------:R-:W-:Y:S01]  /*2d00*/  @!P3 IMAD.MOV R69, RZ, RZ, -R69 ;  /* 0x000000ffff45b224 */ /* 0x000fe200078e0a45 */
[----:B------:R-:W-:Y:S01]  /*2d10*/  ISETP.GE.AND P3, PT, R56, RZ, PT ;  /* 0x000000ff3800720c */ /* 0x000fe20003f66270 */
[----:B------:R-:W-:-:S04]  /*2d20*/  IMAD.HI.U32 R56, R12, R59, RZ ;  /* 0x0000003b0c387227 */ /* 0x000fc800078e00ff */
[--C-:B------:R-:W-:Y:S01]  /*2d30*/  @!P1 IMAD.IADD R55, R55, 0x1, -R2.reuse ;  /* 0x0000000137379824 */ /* 0x100fe200078e0a02 */
[----:B------:R-:W-:Y:S01]  /*2d40*/  ISETP.GT.U32.AND P1, PT, R2, R53, PT ;  /* 0x000000350200720c */ /* 0x000fe20003f24070 */
[----:B------:R-:W-:Y:S01]  /*2d50*/  @!P0 IMAD.IADD R61, R61, 0x1, -R2 ;  /* 0x000000013d3d8824 */ /* 0x000fe200078e0a02 */
[----:B------:R-:W-:Y:S01]  /*2d60*/  ISETP.GE.AND P0, PT, R54, RZ, PT ;  /* 0x000000ff3600720c */ /* 0x000fe20003f06270 */
[----:B------:R-:W-:Y:S01]  /*2d70*/  IMAD.MOV R56, RZ, RZ, -R56 ;  /* 0x000000ffff387224 */ /* 0x000fe200078e0a38 */
[----:B------:R-:W-:Y:S01]  /*2d80*/  IABS R54, R54 ;  /* 0x0000003600367213 */ /* 0x000fe20000000000 */
[----:B------:R-:W-:Y:S02]  /*2d90*/  IMAD.MOV.U32 R77, RZ, RZ, R55 ;  /* 0x000000ffff4d7224 */ /* 0x000fe400078e0037 */
[----:B------:R-:W-:Y:S01]  /*2da0*/  IMAD R57, R2, R56, R59 ;  /* 0x0000003802397224 */ /* 0x000fe200078e023b */
[----:B------:R-:W-:Y:S01]  /*2db0*/  IADD3 R56, R7, 0x24, RZ ;  /* 0x0000002407387810 */ /* 0x000fe20007ffe0ff */
[----:B------:R-:W-:Y:S01]  /*2dc0*/  IMAD.MOV.U32 R75, RZ, RZ, R61 ;  /* 0x000000ffff4b7224 */ /* 0x000fe200078e003d */
[----:B------:R-:W0:Y:S01]  /*2dd0*/  I2F.RP R55, R105 ;  /* 0x0000006900377306 */ /* 0x000e220000209400 */
[----:B------:R-:W-:-:S02]  /*2de0*/  IMAD.MOV.U32 R61, RZ, RZ, R54 ;  /* 0x000000ffff3d7224 */ /* 0x000fc400078e0036 */
[----:B------:R-:W-:Y:S02]  /*2df0*/  @!P1 IMAD.IADD R53, R53, 0x1, -R2 ;  /* 0x0000000135359824 */ /* 0x000fe400078e0a02 */
[----:B------:R-:W-:Y:S01]  /*2e00*/  @!P5 IMAD.MOV R77, RZ, RZ, -R77 ;  /* 0x000000ffff4dd224 */ /* 0x000fe200078e0a4d */
[----:B------:R-:W-:Y:S01]  /*2e10*/  ISETP.GT.U32.AND P5, PT, R2, R57, PT ;  /* 0x000000390200720c */ /* 0x000fe20003fa4070 */
[----:B------:R-:W-:Y:S01]  /*2e20*/  IMAD.HI.U32 R54, R12, R61, RZ ;  /* 0x0000003d0c367227 */ /* 0x000fe200078e00ff */
[----:B------:R-:W-:-:S03]  /*2e30*/  ISETP.GT.U32.AND P1, PT, R2, R53, PT ;  /* 0x000000350200720c */ /* 0x000fc60003f24070 */
[----:B------:R-:W-:Y:S01]  /*2e40*/  IMAD R59, R2, R58, R63 ;  /* 0x0000003a023b7224 */ /* 0x000fe200078e023f */
[----:B------:R-:W-:Y:S01]  /*2e50*/  IABS R63, R56 ;  /* 0x00000038003f7213 */ /* 0x000fe20000000000 */
[----:B------:R-:W-:Y:S02]  /*2e60*/  IMAD.MOV R54, RZ, RZ, -R54 ;  /* 0x000000ffff367224 */ /* 0x000fe400078e0a36 */
[----:B------:R-:W-:Y:S01]  /*2e70*/  @!P4 IMAD.MOV R75, RZ, RZ, -R75 ;  /* 0x000000ffff4bc224 */ /* 0x000fe200078e0a4b */
[----:B------:R-:W-:Y:S01]  /*2e80*/  ISETP.GE.AND P4, PT, R56, RZ, PT ;  /* 0x000000ff3800720c */ /* 0x000fe20003f86270 */
[C---:B------:R-:W-:Y:S01]  /*2e90*/  IMAD R61, R2.reuse, R54, R61 ;  /* 0x00000036023d7224 */ /* 0x040fe200078e023d */
[----:B0-----:R-:W0:Y:S01]  /*2ea0*/  MUFU.RCP R55, R55 ;  /* 0x0000003700377308 */ /* 0x001e220000001000 */
[--C-:B------:R-:W-:Y:S02]  /*2eb0*/  @!P5 IMAD.IADD R57, R57, 0x1, -R2.reuse ;  /* 0x000000013939d824 */ /* 0x100fe400078e0a02 */
[----:B------:R-:W-:Y:S01]  /*2ec0*/  @!P1 IMAD.IADD R53, R53, 0x1, -R2 ;  /* 0x0000000135359824 */ /* 0x000fe200078e0a02 */
[----:B------:R-:W-:Y:S01]  /*2ed0*/  ISETP.GT.U32.AND P1, PT, R2, R59, PT ;  /* 0x0000003b0200720c */ /* 0x000fe20003f24070 */
[----:B------:R-:W-:Y:S01]  /*2ee0*/  IMAD.HI.U32 R58, R12, R91, RZ ;  /* 0x0000005b0c3a7227 */ /* 0x000fe200078e00ff */
[----:B------:R-:W-:-:S03]  /*2ef0*/  ISETP.GT.U32.AND P5, PT, R2, R61, PT ;  /* 0x0000003d0200720c */ /* 0x000fc60003fa4070 */
[----:B------:R-:W-:Y:S01]  /*2f00*/  IMAD.MOV.U32 R79, RZ, RZ, R53 ;  /* 0x000000ffff4f7224 */ /* 0x000fe200078e0035 */
[----:B------:R-:W-:Y:S01]  /*2f10*/  IADD3 R58, -R58, RZ, RZ ;  /* 0x000000ff3a3a7210 */ /* 0x000fe20007ffe1ff */
[----:B------:R-:W-:-:S04]  /*2f20*/  IMAD.HI.U32 R54, R12, R63, RZ ;  /* 0x0000003f0c367227 */ /* 0x000fc800078e00ff */
[----:B------:R-:W-:Y:S01]  /*2f30*/  IMAD.HI.U32 R56, R12, R65, RZ ;  /* 0x000000410c387227 */ /* 0x000fe200078e00ff */
[----:B0-----:R-:W-:-:S03]  /*2f40*/  IADD3 R55, R55, 0xffffffe, RZ ;  /* 0x0ffffffe37377810 */ /* 0x001fc60007ffe0ff */
[--C-:B------:R-:W-:Y:S01]  /*2f50*/  @!P1 IMAD.IADD R59, R59, 0x1, -R2.reuse ;  /* 0x000000013b3b9824 */ /* 0x100fe200078e0a02 */
[C---:B------:R-:W-:Y:S01]  /*2f60*/  ISETP.GT.U32.AND P1, PT, R2.reuse, R57, PT ;  /* 0x000000390200720c */ /* 0x040fe20003f24070 */
[----:B------:R-:W-:Y:S01]  /*2f70*/  @!P5 IMAD.IADD R61, R61, 0x1, -R2 ;  /* 0x000000013d3dd824 */ /* 0x000fe200078e0a02 */
[----:B------:R-:W0:Y:S01]  /*2f80*/  F2I.FTZ.U32.TRUNC.NTZ R55, R55 ;  /* 0x0000003700377305 */ /* 0x000e22000021f000 */
[----:B------:R-:W-:Y:S01]  /*2f90*/  @!P3 IMAD.MOV R79, RZ, RZ, -R79 ;  /* 0x000000ffff4fb224 */ /* 0x000fe200078e0a4f */
[C---:B------:R-:W-:Y:S01]  /*2fa0*/  ISETP.GT.U32.AND P5, PT, R2.reuse, R59, PT ;  /* 0x0000003b0200720c */ /* 0x040fe20003fa4070 */
[----:B------:R-:W-:Y:S01]  /*2fb0*/  @!P2 IMAD.MOV R73, RZ, RZ, -R73 ;  /* 0x000000ffff49a224 */ /* 0x000fe200078e0a49 */
[----:B------:R-:W-:Y:S01]  /*2fc0*/  ISETP.GT.U32.AND P3, PT, R2, R61, PT ;  /* 0x0000003d0200720c */ /* 0x000fe20003f64070 */
[----:B------:R-:W-:Y:S01]  /*2fd0*/  IMAD.MOV R54, RZ, RZ, -R54 ;  /* 0x000000ffff367224 */ /* 0x000fe200078e0a36 */
[----:B------:R-:W-:Y:S01]  /*2fe0*/  ISETP.GE.AND P2, PT, R60, RZ, PT ;  /* 0x000000ff3c00720c */ /* 0x000fe20003f46270 */
[----:B------:R-:W-:-:S02]  /*2ff0*/  IMAD.MOV R56, RZ, RZ, -R56 ;  /* 0x000000ffff387224 */ /* 0x000fc400078e0a38 */
[----:B------:R-:W-:-:S04]  /*3000*/  IMAD.HI.U32 R60, R12, R93, RZ ;  /* 0x0000005d0c3c7227 */ /* 0x000fc800078e00ff */
[C---:B------:R-:W-:Y:S02]  /*3010*/  IMAD R63, R2.reuse, R54, R63 ;  /* 0x00000036023f7224 */ /* 0x040fe400078e023f */
[C---:B------:R-:W-:Y:S02]  /*3020*/  IMAD R65, R2.reuse, R56, R65 ;  /* 0x0000003802417224 */ /* 0x040fe400078e0241 */
[C---:B------:R-:W-:Y:S01]  /*3030*/  IMAD R91, R2.reuse, R58, R91 ;  /* 0x0000003a025b7224 */ /* 0x040fe200078e025b */
[----:B------:R-:W-:Y:S01]  /*3040*/  IADD3 R58, R7, 0x14, RZ ;  /* 0x00000014073a7810 */ /* 0x000fe20007ffe0ff */
[----:B------:R-:W-:Y:S02]  /*3050*/  IMAD.MOV R60, RZ, RZ, -R60 ;  /* 0x000000ffff3c7224 */ /* 0x000fe400078e0a3c */
[--C-:B------:R-:W-:Y:S01]  /*3060*/  @!P1 IMAD.IADD R57, R57, 0x1, -R2.reuse ;  /* 0x0000000139399824 */ /* 0x100fe200078e0a02 */
[C---:B------:R-:W-:Y:S01]  /*3070*/  ISETP.GT.U32.AND P1, PT, R2.reuse, R63, PT ;  /* 0x0000003f0200720c */ /* 0x040fe20003f24070 */
[--C-:B------:R-:W-:Y:S01]  /*3080*/  @!P5 IMAD.IADD R59, R59, 0x1, -R2.reuse ;  /* 0x000000013b3bd824 */ /* 0x100fe200078e0a02 */
[C---:B------:R-:W-:Y:S01]  /*3090*/  ISETP.GT.U32.AND P5, PT, R2.reuse, R65, PT ;  /* 0x000000410200720c */ /* 0x040fe20003fa4070 */
[----:B------:R-:W-:Y:S01]  /*30a0*/  IMAD R93, R2, R60, R93 ;  /* 0x0000003c025d7224 */ /* 0x000fe200078e025d */
[----:B------:R-:W-:Y:S01]  /*30b0*/  IABS R95, R58 ;  /* 0x0000003a005f7213 */ /* 0x000fe20000000000 */
[----:B------:R-:W-:Y:S01]  /*30c0*/  @!P3 IMAD.IADD R61, R61, 0x1, -R2 ;  /* 0x000000013d3db824 */ /* 0x000fe200078e0a02 */
[----:B------:R-:W-:Y:S01]  /*30d0*/  IADD3 R60, R7, 0x10, RZ ;  /* 0x00000010073c7810 */ /* 0x000fe20007ffe0ff */
[----:B------:R-:W-:Y:S01]  /*30e0*/  IMAD.HI.U32 R54, R12, R99, RZ ;  /* 0x000000630c367227 */ /* 0x000fe200078e00ff */
[----:B------:R-:W-:-:S02]  /*30f0*/  ISETP.GT.U32.AND P3, PT, R2, R91, PT ;  /* 0x0000005b0200720c */ /* 0x000fc40003f64070 */
[----:B------:R-:W-:Y:S01]  /*3100*/  IABS R97, R60 ;  /* 0x0000003c00617213 */ /* 0x000fe20000000000 */
[----:B------:R-:W-:Y:S02]  /*3110*/  IMAD.HI.U32 R53, R12, R95, RZ ;  /* 0x0000005f0c357227 */ /* 0x000fe400078e00ff */
[----:B------:R-:W-:Y:S02]  /*3120*/  @!P1 IADD3 R63, R63, -R2, RZ ;  /* 0x800000023f3f9210 */ /* 0x000fe40007ffe0ff */
[----:B------:R-:W-:Y:S01]  /*3130*/  IMAD.MOV R56, RZ, RZ, -R53 ;  /* 0x000000ffff387224 */ /* 0x000fe200078e0a35 */
[----:B------:R-:W-:Y:S01]  /*3140*/  ISETP.GT.U32.AND P1, PT, R2, R93, PT ;  /* 0x0000005d0200720c */ /* 0x000fe20003f24070 */
[----:B------:R-:W-:-:S04]  /*3150*/  IMAD.HI.U32 R53, R12, R97, RZ ;  /* 0x000000610c357227 */ /* 0x000fc800078e00ff */
[--C-:B------:R-:W-:Y:S01]  /*3160*/  @!P5 IMAD.IADD R65, R65, 0x1, -R2.reuse ;  /* 0x000000014141d824 */ /* 0x100fe200078e0a02 */
[C---:B------:R-:W-:Y:S01]  /*3170*/  ISETP.GT.U32.AND P5, PT, R2.reuse, R63, PT ;  /* 0x0000003f0200720c */ /* 0x040fe20003fa4070 */
[C---:B------:R-:W-:Y:S02]  /*3180*/  IMAD R95, R2.reuse, R56, R95 ;  /* 0x00000038025f7224 */ /* 0x040fe400078e025f */
[----:B------:R-:W-:Y:S02]  /*3190*/  IMAD.MOV R56, RZ, RZ, -R53 ;  /* 0x000000ffff387224 */ /* 0x000fe400078e0a35 */
[----:B------:R-:W-:Y:S01]  /*31a0*/  @!P3 IMAD.IADD R91, R91, 0x1, -R2 ;  /* 0x000000015b5bb824 */ /* 0x000fe200078e0a02 */
[C---:B------:R-:W-:Y:S01]  /*31b0*/  ISETP.GT.U32.AND P3, PT, R2.reuse, R65, PT ;  /* 0x000000410200720c */ /* 0x040fe20003f64070 */
[----:B------:R-:W-:Y:S02]  /*31c0*/  IMAD.MOV R54, RZ, RZ, -R54 ;  /* 0x000000ffff367224 */ /* 0x000fe400078e0a36 */
[----:B------:R-:W-:Y:S01]  /*31d0*/  IMAD R97, R2, R56, R97 ;  /* 0x0000003802617224 */ /* 0x000fe200078e0261 */
[----:B------:R-:W-:Y:S01]  /*31e0*/  IADD3 R56, R7, 0x4, RZ ;  /* 0x0000000407387810 */ /* 0x000fe20007ffe0ff */
[----:B------:R-:W-:-:S04]  /*31f0*/  IMAD.HI.U32 R53, R12, R101, RZ ;  /* 0x000000650c357227 */ /* 0x000fc800078e00ff */
[C---:B------:R-:W-:Y:S01]  /*3200*/  IMAD R99, R2.reuse, R54, R99 ;  /* 0x0000003602637224 */ /* 0x040fe200078e0263 */
[----:B------:R-:W-:Y:S01]  /*3210*/  IABS R54, R56 ;  /* 0x0000003800367213 */ /* 0x000fe20000000000 */
[----:B------:R-:W-:Y:S02]  /*3220*/  IMAD.MOV R53, RZ, RZ, -R53 ;  /* 0x000000ffff357224 */ /* 0x000fe400078e0a35 */
[----:B------:R-:W-:Y:S01]  /*3230*/  @!P1 IMAD.IADD R93, R93, 0x1, -R2 ;  /* 0x000000015d5d9824 */ /* 0x000fe200078e0a02 */
[C---:B------:R-:W-:Y:S01]  /*3240*/  ISETP.GT.U32.AND P1, PT, R2.reuse, R91, PT ;  /* 0x0000005b0200720c */ /* 0x040fe20003f24070 */
[----:B------:R-:W-:Y:S02]  /*3250*/  IMAD.MOV.U32 R81, RZ, RZ, R57 ;  /* 0x000000ffff517224 */ /* 0x000fe400078e0039 */
[----:B------:R-:W-:Y:S02]  /*3260*/  IMAD.MOV.U32 R57, RZ, RZ, R54 ;  /* 0x000000ffff397224 */ /* 0x000fe400078e0036 */
[----:B------:R-:W-:-:S02]  /*3270*/  IMAD R101, R2, R53, R101 ;  /* 0x0000003502657224 */ /* 0x000fc400078e0265 */
[----:B------:R-:W-:Y:S01]  /*3280*/  @!P3 IMAD.IADD R65, R65, 0x1, -R2 ;  /* 0x000000014141b824 */ /* 0x000fe200078e0a02 */
[----:B------:R-:W-:Y:S01]  /*3290*/  ISETP.GT.U32.AND P3, PT, R2, R97, PT ;  /* 0x000000610200720c */ /* 0x000fe20003f64070 */
[----:B------:R-:W-:-:S04]  /*32a0*/  IMAD.HI.U32 R53, R12, R103, RZ ;  /* 0x000000670c357227 */ /* 0x000fc800078e00ff */
[----:B------:R-:W-:-:S04]  /*32b0*/  IMAD.HI.U32 R12, R12, R57, RZ ;  /* 0x000000390c0c7227 */ /* 0x000fc800078e00ff */
[----:B------:R-:W-:Y:S01]  /*32c0*/  @!P5 IMAD.IADD R63, R63, 0x1, -R2 ;  /* 0x000000013f3fd824 */ /* 0x000fe200078e0a02 */
[C---:B------:R-:W-:Y:S01]  /*32d0*/  ISETP.GT.U32.AND P5, PT, R2.reuse, R95, PT ;  /* 0x0000005f0200720c */ /* 0x040fe20003fa4070 */
[----:B------:R-:W-:Y:S02]  /*32e0*/  IMAD.MOV R12, RZ, RZ, -R12 ;  /* 0x000000ffff0c7224 */ /* 0x000fe400078e0a0c */
[----:B------:R-:W-:Y:S01]  /*32f0*/  @!P1 IMAD.IADD R91, R91, 0x1, -R2 ;  /* 0x000000015b5b9824 */ /* 0x000fe200078e0a02 */
[C---:B------:R-:W-:Y:S01]  /*3300*/  ISETP.GT.U32.AND P1, PT, R2.reuse, R99, PT ;  /* 0x000000630200720c */ /* 0x040fe20003f24070 */
[C---:B------:R-:W-:Y:S01]  /*3310*/  IMAD R57, R2.reuse, R12, R57 ;  /* 0x0000000c02397224 */ /* 0x040fe200078e0239 */
[----:B------:R-:W-:Y:S01]  /*3320*/  @!P3 IADD3 R97, R97, -R2, RZ ;  /* 0x800000026161b210 */ /* 0x000fe20007ffe0ff */
[----:B------:R-:W-:Y:S01]  /*3330*/  @!P6 IMAD.MOV R81, RZ, RZ, -R81 ;  /* 0x000000ffff51e224 */ /* 0x000fe200078e0a51 */
[C---:B------:R-:W-:Y:S01]  /*3340*/  ISETP.GT.U32.AND P6, PT, R2.reuse, R93, PT ;  /* 0x0000005d0200720c */ /* 0x040fe20003fc4070 */
[----:B------:R-:W-:Y:S01]  /*3350*/  IMAD.MOV R53, RZ, RZ, -R53 ;  /* 0x000000ffff357224 */ /* 0x000fe200078e0a35 */
[----:B------:R-:W-:Y:S01]  /*3360*/  ISETP.GT.U32.AND P3, PT, R2, R57, PT ;  /* 0x000000390200720c */ /* 0x000fe20003f64070 */
[----:B0-----:R-:W-:-:S02]  /*3370*/  IMAD.MOV R54, RZ, RZ, -R55 ;  /* 0x000000ffff367224 */ /* 0x001fc400078e0a37 */
[--C-:B------:R-:W-:Y:S01]  /*3380*/  @!P5 IMAD.IADD R95, R95, 0x1, -R2.reuse ;  /* 0x000000015f5fd824 */ /* 0x100fe200078e0a02 */
[C---:B------:R-:W-:Y:S01]  /*3390*/  ISETP.GT.U32.AND P5, PT, R2.reuse, R101, PT ;  /* 0x000000650200720c */ /* 0x040fe20003fa4070 */
[----:B------:R-:W-:Y:S02]  /*33a0*/  IMAD R103, R2, R53, R103 ;  /* 0x0000003502677224 */ /* 0x000fe400078e0267 */
[----:B------:R-:W-:Y:S02]  /*33b0*/  IMAD R53, R54, R105, RZ ;  /* 0x0000006936357224 */ /* 0x000fe400078e02ff */
[----:B------:R-:W-:Y:S02]  /*33c0*/  IMAD.MOV.U32 R54, RZ, RZ, RZ ;  /* 0x000000ffff367224 */ /* 0x000fe400078e00ff */
[----:B------:R-:W-:Y:S01]  /*33d0*/  @!P1 IMAD.IADD R99, R99, 0x1, -R2 ;  /* 0x0000000163639824 */ /* 0x000fe200078e0a02 */
[----:B------:R-:W-:Y:S01]  /*33e0*/  ISETP.GE.AND P1, PT, R62, RZ, PT ;  /* 0x000000ff3e00720c */ /* 0x000fe20003f26270 */
[----:B------:R-:W-:Y:S01]  /*33f0*/  IMAD.HI.U32 R54, R55, R53, R54 ;  /* 0x0000003537367227 */ /* 0x000fe200078e0036 */
[----:B------:R-:W-:-:S03]  /*3400*/  SHF.R.S32.HI R53, RZ, 0x1f, R0 ;  /* 0x0000001fff357819 */ /* 0x000fc60000011400 */
[--C-:B------:R-:W-:Y:S01]  /*3410*/  @!P6 IMAD.IADD R93, R93, 0x1, -R2.reuse ;  /* 0x000000015d5de824 */ /* 0x100fe200078e0a02 */
[C---:B------:R-:W-:Y:S01]  /*3420*/  ISETP.GT.U32.AND P6, PT, R2.reuse, R103, PT ;  /* 0x000000670200720c */ /* 0x040fe20003fc4070 */
[----:B------:R-:W-:Y:S01]  /*3430*/  @!P3 IMAD.IADD R57, R57, 0x1, -R2 ;  /* 0x000000013939b824 */ /* 0x000fe200078e0a02 */
[----:B------:R-:W-:Y:S01]  /*3440*/  ISETP.GT.U32.AND P3, PT, R2, R99, PT ;  /* 0x000000630200720c */ /* 0x000fe20003f64070 */
[----:B------:R-:W-:Y:S01]  /*3450*/  IMAD.HI.U32 R54, R54, R112, RZ ;  /* 0x0000007036367227 */ /* 0x000fe200078e00ff */
[----:B------:R-:W-:Y:S02]  /*3460*/  LEA.HI R53, R53, R0, RZ, 0x5 ;  /* 0x0000000035357211 */ /* 0x000fe400078f28ff */
[----:B------:R-:W-:Y:S01]  /*3470*/  SHF.R.S32.HI R0, RZ, 0x6, R6 ;  /* 0x00000006ff007819 */ /* 0x000fe20000011406 */
[----:B------:R-:W-:Y:S01]  /*3480*/  @!P5 IMAD.IADD R101, R101, 0x1, -R2 ;  /* 0x000000016565d824 */ /* 0x000fe200078e0a02 */
[----:B------:R-:W-:Y:S01]  /*3490*/  ISETP.GE.AND P5, PT, R66, RZ, PT ;  /* 0x000000ff4200720c */ /* 0x000fe20003fa6270 */
[----:B------:R-:W-:Y:S01]  /*34a0*/  IMAD.MOV R54, RZ, RZ, -R54 ;  /* 0x000000ffff367224 */ /* 0x000fe200078e0a36 */
[----:B------:R-:W-:Y:S01]  /*34b0*/  SGXT R0, R0, 0x1 ;  /* 0x000000010000781a */ /* 0x000fe20000000200 */
[----:B------:R-:W-:Y:S01]  /*34c0*/  IMAD.MOV.U32 R83, RZ, RZ, R59 ;  /* 0x000000ffff537224 */ /* 0x000fe200078e003b */
[----:B------:R-:W-:Y:S01]  /*34d0*/  SHF.R.S32.HI R222, RZ, 0x5, R53 ;  /* 0x00000005ffde7819 */ /* 0x000fe20000011435 */
[----:B------:R-:W-:-:S02]  /*34e0*/  IMAD R112, R105, R54, R112 ;  /* 0x0000003669707224 */ /* 0x000fc400078e0270 */
[--C-:B------:R-:W-:Y:S01]  /*34f0*/  @!P6 IMAD.IADD R103, R103, 0x1, -R2.reuse ;  /* 0x000000016767e824 */ /* 0x100fe200078e0a02 */
[----:B------:R-:W-:Y:S01]  /*3500*/  ISETP.GE.AND P6, PT, R64, RZ, PT ;  /* 0x000000ff4000720c */ /* 0x000fe20003fc6270 */
[----:B------:R-:W-:Y:S02]  /*3510*/  IMAD.MOV.U32 R85, RZ, RZ, R61 ;  /* 0x000000ffff557224 */ /* 0x000fe400078e003d */
[----:B------:R-:W-:Y:S02]  /*3520*/  IMAD.MOV.U32 R87, RZ, RZ, R63 ;  /* 0x000000ffff577224 */ /* 0x000fe400078e003f */
[----:B------:R-:W-:Y:S02]  /*3530*/  IMAD.MOV.U32 R89, RZ, RZ, R65 ;  /* 0x000000ffff597224 */ /* 0x000fe400078e0041 */
[----:B------:R-:W-:Y:S01]  /*3540*/  @!P3 IMAD.IADD R99, R99, 0x1, -R2 ;  /* 0x000000016363b824 */ /* 0x000fe200078e0a02 */
[----:B------:R-:W-:Y:S01]  /*3550*/  ISETP.GT.U32.AND P3, PT, R105, R112, PT ;  /* 0x000000706900720c */ /* 0x000fe20003f64070 */
[----:B------:R-:W-:Y:S01]  /*3560*/  @!P2 IMAD.MOV R83, RZ, RZ, -R83 ;  /* 0x000000ffff53a224 */ /* 0x000fe200078e0a53 */
[C---:B------:R-:W-:Y:S01]  /*3570*/  ISETP.GT.U32.AND P2, PT, R2.reuse, R95, PT ;  /* 0x0000005f0200720c */ /* 0x040fe20003f44070 */
[----:B------:R-:W-:Y:S01]  /*3580*/  @!P0 IMAD.MOV R85, RZ, RZ, -R85 ;  /* 0x000000ffff558224 */ /* 0x000fe200078e0a55 */
[C---:B------:R-:W-:Y:S01]  /*3590*/  ISETP.GT.U32.AND P0, PT, R2.reuse, R97, PT ;  /* 0x000000610200720c */ /* 0x040fe20003f04070 */
[----:B------:R-:W-:Y:S01]  /*35a0*/  @!P4 IMAD.MOV R87, RZ, RZ, -R87 ;  /* 0x000000ffff57c224 */ /* 0x000fe200078e0a57 */
[C---:B------:R-:W-:Y:S01]  /*35b0*/  ISETP.GT.U32.AND P4, PT, R2.reuse, R101, PT ;  /* 0x000000650200720c */ /* 0x040fe20003f84070 */
[----:B------:R-:W-:Y:S01]  /*35c0*/  @!P1 IMAD.MOV R89, RZ, RZ, -R89 ;  /* 0x000000ffff599224 */ /* 0x000fe200078e0a59 */
[C---:B------:R-:W-:Y:S01]  /*35d0*/  ISETP.GT.U32.AND P1, PT, R2.reuse, R103, PT ;  /* 0x000000670200720c */ /* 0x040fe20003f24070 */
[----:B------:R-:W-:Y:S01]  /*35e0*/  @!P5 IMAD.MOV R93, RZ, RZ, -R93 ;  /* 0x000000ffff5dd224 */ /* 0x000fe200078e0a5d */
[----:B------:R-:W-:Y:S01]  /*35f0*/  ISETP.GT.U32.AND P5, PT, R2, R57, PT ;  /* 0x000000390200720c */ /* 0x000fe20003fa4070 */
[----:B------:R-:W-:Y:S01]  /*3600*/  @!P6 IMAD.MOV R91, RZ, RZ, -R91 ;  /* 0x000000ffff5be224 */ /* 0x000fe200078e0a5b */
[----:B------:R-:W-:Y:S01]  /*3610*/  ISETP.GE.AND P6, PT, R7, RZ, PT ;  /* 0x000000ff0700720c */ /* 0x000fe20003fc6270 */
[--C-:B------:R-:W-:Y:S01]  /*3620*/  @!P3 IMAD.IADD R112, R112, 0x1, -R105.reuse ;  /* 0x000000017070b824 */ /* 0x100fe200078e0a69 */
[----:B------:R-:W-:Y:S01]  /*3630*/  SHF.R.S32.HI R7, RZ, 0x2, R6 ;  /* 0x00000002ff077819 */ /* 0x000fe20000011406 */
[----:B------:R-:W-:Y:S01]  /*3640*/  IMAD.SHL.U32 R54, R6, 0x8, RZ ;  /* 0x0000000806367824 */ /* 0x000fe200078e00ff */
[----:B------:R-:W-:Y:S01]  /*3650*/  @!P2 IADD3 R95, R95, -R2, RZ ;  /* 0x800000025f5fa210 */ /* 0x000fe20007ffe0ff */
[--C-:B------:R-:W-:Y:S01]  /*3660*/  @!P0 IMAD.IADD R97, R97, 0x1, -R2.reuse ;  /* 0x0000000161618824 */ /* 0x100fe200078e0a02 */
[----:B------:R-:W-:Y:S01]  /*3670*/  ISETP.GT.U32.AND P3, PT, R105, R112, PT ;  /* 0x000000706900720c */ /* 0x000fe20003f64070 */
[--C-:B------:R-:W-:Y:S01]  /*3680*/  @!P4 IMAD.IADD R101, R101, 0x1, -R2.reuse ;  /* 0x000000016565c824 */ /* 0x100fe200078e0a02 */
[----:B------:R-:W-:Y:S01]  /*3690*/  ISETP.GE.AND P2, PT, R58, RZ, PT ;  /* 0x000000ff3a00720c */ /* 0x000fe20003f46270 */
[--C-:B------:R-:W-:Y:S01]  /*36a0*/  @!P1 IMAD.IADD R103, R103, 0x1, -R2.reuse ;  /* 0x0000000167679824 */ /* 0x100fe200078e0a02 */
[----:B------:R-:W-:Y:S01]  /*36b0*/  ISETP.GE.AND P1, PT, R68, RZ, PT ;  /* 0x000000ff4400720c */ /* 0x000fe20003f26270 */
[----:B------:R-:W-:Y:S01]  /*36c0*/  @!P5 IMAD.IADD R57, R57, 0x1, -R2 ;  /* 0x000000013939d824 */ /* 0x000fe200078e0a02 */
[----:B------:R-:W-:Y:S01]  /*36d0*/  ISETP.GE.AND P0, PT, R60, RZ, PT ;  /* 0x000000ff3c00720c */ /* 0x000fe20003f06270 */
[C---:B------:R-:W-:Y:S01]  /*36e0*/  IMAD.SHL.U32 R2, R6.reuse, 0x20, RZ ;  /* 0x0000002006027824 */ /* 0x040fe200078e00ff */
[----:B------:R-:W-:Y:S01]  /*36f0*/  SGXT R7, R7, 0x1 ;  /* 0x000000010707781a */ /* 0x000fe20000000200 */
[----:B------:R-:W-:Y:S01]  /*3700*/  IMAD.SHL.U32 R12, R6, 0x10, RZ ;  /* 0x00000010060c7824 */ /* 0x000fe200078e00ff */
[----:B------:R-:W-:Y:S01]  /*3710*/  ISETP.GE.AND P4, PT, R70, RZ, PT ;  /* 0x000000ff4600720c */ /* 0x000fe20003f86270 */
[----:B------:R-:W-:Y:S01]  /*3720*/  IMAD.SHL.U32 R55, R6, 0x40, RZ ;  /* 0x0000004006377824 */ /* 0x000fe200078e00ff */
[----:B------:R-:W-:Y:S01]  /*3730*/  LOP3.LUT R2, R2, 0x60, RZ, 0xc0, !PT ;  /* 0x0000006002027812 */ /* 0x000fe200078ec0ff */
[----:B------:R-:W-:Y:S01]  /*3740*/  @!P3 IMAD.IADD R112, R112, 0x1, -R105 ;  /* 0x000000017070b824 */ /* 0x000fe200078e0a69 */
[----:B------:R-:W-:Y:S01]  /*3750*/  ISETP.GE.AND P5, PT, R56, RZ, PT ;  /* 0x000000ff3800720c */ /* 0x000fe20003fa6270 */
[----:B------:R-:W-:Y:S01]  /*3760*/  @!P2 IMAD.MOV R95, RZ, RZ, -R95 ;  /* 0x000000ffff5fa224 */ /* 0x000fe200078e0a5f */
[----:B------:R-:W-:Y:S01]  /*3770*/  LOP3.LUT R58, R54, 0x30, R221, 0x48, !PT ;  /* 0x00000030363a7812 */ /* 0x000fe200078e48dd */
[----:B------:R-:W-:Y:S01]  /*3780*/  @!P1 IMAD.MOV R99, RZ, RZ, -R99 ;  /* 0x000000ffff639224 */ /* 0x000fe200078e0a63 */
[----:B------:R-:W-:Y:S01]  /*3790*/  LOP3.LUT R54, R2, 0x90, R7, 0xf8, !PT ;  /* 0x0000009002367812 */ /* 0x000fe200078ef807 */
[----:B------:R-:W-:Y:S01]  /*37a0*/  @!P0 IMAD.MOV R97, RZ, RZ, -R97 ;  /* 0x000000ffff618224 */ /* 0x000fe200078e0a61 */
[----:B------:R-:W-:-:S02]  /*37b0*/  LOP3.LUT R7, R12, 0x100, RZ, 0xc0, !PT ;  /* 0x000001000c077812 */ /* 0x000fc400078ec0ff */
[----:B------:R-:W-:Y:S01]  /*37c0*/  LOP3.LUT R12, R0, 0x90, RZ, 0xc0, !PT ;  /* 0x00000090000c7812 */ /* 0x000fe200078ec0ff */
[----:B------:R-:W-:Y:S01]  /*37d0*/  @!P4 IMAD.MOV R101, RZ, RZ, -R101 ;  /* 0x000000ffff65c224 */ /* 0x000fe200078e0a65 */
[--C-:B------:R-:W-:Y:S02]  /*37e0*/  LOP3.LUT R54, R54, 0x10, R221.reuse, 0x78, !PT ;  /* 0x0000001036367812 */ /* 0x100fe400078e78dd */
[----:B------:R-:W-:Y:S02]  /*37f0*/  LOP3.LUT R221, R12, 0x7e, R221, 0x78, !PT ;  /* 0x0000007e0cdd7812 */ /* 0x000fe400078e78dd */
[----:B------:R-:W-:Y:S01]  /*3800*/  MOV R105, R103 ;  /* 0x0000006700697202 */ /* 0x000fe20000000f00 */
[----:B------:R-:W-:Y:S01]  /*3810*/  IMAD.MOV.U32 R103, RZ, RZ, R57 ;  /* 0x000000ffff677224 */ /* 0x000fe200078e0039 */
[----:B------:R-:W-:Y:S01]  /*3820*/  LOP3.LUT R56, R55, 0x1c0, RZ, 0xc0, !PT ;  /* 0x000001c037387812 */ /* 0x000fe200078ec0ff */
[----:B------:R-:W-:Y:S01]  /*3830*/  IMAD.IADD R7, R7, 0x1, R54 ;  /* 0x0000000107077824 */ /* 0x000fe200078e0236 */
[----:B------:R-:W-:Y:S01]  /*3840*/  ISETP.NE.AND P2, PT, RZ, c[0x0][0x17c], PT ;  /* 0x00005f00ff007a0c */ /* 0x000fe20003f45270 */
[----:B------:R-:W-:Y:S01]  /*3850*/  @!P6 IMAD.MOV R105, RZ, RZ, -R105 ;  /* 0x000000ffff69e224 */ /* 0x000fe200078e0a69 */
[----:B------:R-:W-:Y:S01]  /*3860*/  LOP3.LUT R12, RZ, c[0x0][0x17c], RZ, 0x33, !PT ;  /* 0x00005f00ff0c7a12 */ /* 0x000fe200078e33ff */
[----:B------:R-:W-:Y:S01]  /*3870*/  @!P5 IMAD.MOV R103, RZ, RZ, -R103 ;  /* 0x000000ffff67d224 */ /* 0x000fe200078e0a67 */
[----:B------:R-:W-:-:S02]  /*3880*/  ISETP.GE.AND P1, PT, R5, RZ, PT ;  /* 0x000000ff0500720c */ /* 0x000fc40003f26270 */
[----:B------:R-:W-:Y:S02]  /*3890*/  ISETP.NE.AND P0, PT, RZ, c[0x0][0x178], PT ;  /* 0x00005e00ff007a0c */ /* 0x000fe40003f05270 */
[----:B------:R-:W-:Y:S02]  /*38a0*/  IADD3 R0, R58, R56, R3 ;  /* 0x000000383a007210 */ /* 0x000fe40007ffe003 */
[----:B------:R-:W-:Y:S01]  /*38b0*/  SEL R64, R12, R16, !P2 ;  /* 0x000000100c407207 */ /* 0x000fe20005000000 */
[----:B------:R-:W-:Y:S01]  /*38c0*/  IMAD R16, R224, c[0x0][0x188], RZ ;  /* 0x00006200e0107a24 */ /* 0x000fe200078e02ff */
[C---:B------:R-:W-:Y:S02]  /*38d0*/  SEL R54, R12.reuse, R8, !P2 ;  /* 0x000000080c367207 */ /* 0x040fe40005000000 */
[----:B------:R-:W-:Y:S01]  /*38e0*/  SEL R56, R12, R10, !P2 ;  /* 0x0000000a0c387207 */ /* 0x000fe20005000000 */
[----:B------:R-:W-:Y:S01]  /*38f0*/  IMAD R64, R64, c[0x0][0x190], RZ ;  /* 0x0000640040407a24 */ /* 0x000fe200078e02ff */
[----:B------:R-:W-:Y:S01]  /*3900*/  SEL R57, R12, R11, !P2 ;  /* 0x0000000b0c397207 */ /* 0x000fe20005000000 */
[----:B------:R-:W-:Y:S01]  /*3910*/  IMAD R54, R54, c[0x0][0x190], RZ ;  /* 0x0000640036367a24 */ /* 0x000fe200078e02ff */
[----:B------:R-:W-:Y:S01]  /*3920*/  SEL R55, R12, R9, !P2 ;  /* 0x000000090c377207 */ /* 0x000fe20005000000 */
[----:B------:R-:W-:Y:S01]  /*3930*/  IMAD R56, R56, c[0x0][0x190], RZ ;  /* 0x0000640038387a24 */ /* 0x000fe200078e02ff */
[C---:B------:R-:W-:Y:S01]  /*3940*/  SEL R58, R12.reuse, R14, !P2 ;  /* 0x0000000e0c3a7207 */ /* 0x040fe20005000000 */
[----:B------:R-:W-:Y:S01]  /*3950*/  IMAD R57, R57, c[0x0][0x190], RZ ;  /* 0x0000640039397a24 */ /* 0x000fe200078e02ff */
[C---:B------:R-:W-:Y:S01]  /*3960*/  SEL R59, R12.reuse, R13, !P2 ;  /* 0x0000000d0c3b7207 */ /* 0x040fe20005000000 */
[----:B------:R-:W-:Y:S01]  /*3970*/  @!P1 IMAD.MOV R112, RZ, RZ, -R112 ;  /* 0x000000ffff709224 */ /* 0x000fe200078e0a70 */
[----:B------:R-:W-:Y:S01]  /*3980*/  SEL R60, R12, R15, !P2 ;  /* 0x0000000f0c3c7207 */ /* 0x000fe20005000000 */
[----:B------:R-:W-:Y:S01]  /*3990*/  IMAD R58, R58, c[0x0][0x190], RZ ;  /* 0x000064003a3a7a24 */ /* 0x000fe200078e02ff */
[C---:B------:R-:W-:Y:S01]  /*39a0*/  SEL R61, R12.reuse, R17, !P2 ;  /* 0x000000110c3d7207 */ /* 0x040fe20005000000 */
[----:B------:R-:W-:Y:S01]  /*39b0*/  IMAD R17, R225, c[0x0][0x188], RZ ;  /* 0x00006200e1117a24 */ /* 0x000fe200078e02ff */
[----:B------:R-:W-:Y:S01]  /*39c0*/  SEL R62, R12, R18, !P2 ;  /* 0x000000120c3e7207 */ /* 0x000fe20005000000 */
[----:B------:R-:W-:Y:S01]  /*39d0*/  IMAD R18, R226, c[0x0][0x188], RZ ;  /* 0x00006200e2127a24 */ /* 0x000fe200078e02ff */
[C---:B------:R-:W-:Y:S01]  /*39e0*/  SEL R63, R12.reuse, R19, !P2 ;  /* 0x000000130c3f7207 */ /* 0x040fe20005000000 */
[----:B------:R-:W-:Y:S01]  /*39f0*/  IMAD R19, R227, c[0x0][0x188], RZ ;  /* 0x00006200e3137a24 */ /* 0x000fe200078e02ff */
[C---:B------:R-:W-:Y:S01]  /*3a00*/  SEL R65, R12.reuse, R20, !P2 ;  /* 0x000000140c417207 */ /* 0x040fe20005000000 */
[----:B------:R-:W-:Y:S01]  /*3a10*/  IMAD R59, R59, c[0x0][0x190], RZ ;  /* 0x000064003b3b7a24 */ /* 0x000fe200078e02ff */
        /* <DEDUP_REMOVED lines=14> */
[C---:B------:R-:W-:Y:S01]  /*3b00*/  SEL R28, R12.reuse, R28, !P2 ;  /* 0x0000001c0c1c7207 */ /* 0x040fe20005000000 */
[----:B------:R-:W-:Y:S01]  /*3b10*/  IMAD R131, R25, c[0x0][0x190], RZ ;  /* 0x0000640019837a24 */ /* 0x000fe200078e02ff */
[C---:B------:R-:W-:Y:S01]  /*3b20*/  SEL R29, R12.reuse, R29, !P2 ;  /* 0x0000001d0c1d7207 */ /* 0x040fe20005000000 */
[----:B------:R-:W-:Y:S01]  /*3b30*/  IMAD R135, R27, c[0x0][0x190], RZ ;  /* 0x000064001b877a24 */ /* 0x000fe200078e02ff */
        /* <DEDUP_REMOVED lines=86> */
[C---:B------:R-:W-:Y:S01]  /*40a0*/  LEA R12, P2, R16.reuse, c[0x0][0x160], 0x1 ;  /* 0x00005800100c7a11 */ /* 0x040fe200078408ff */
[----:B------:R-:W-:Y:S01]  /*40b0*/  IMAD R55, R55, c[0x0][0x190], RZ ;  /* 0x0000640037377a24 */ /* 0x000fe200078e02ff */
[----:B------:R-:W-:Y:S01]  /*40c0*/  @!P0 LOP3.LUT R112, RZ, c[0x0][0x178], RZ, 0x33, !PT ;  /* 0x00005e00ff708a12 */ /* 0x000fe200078e33ff */
[----:B------:R-:W-:Y:S01]  /*40d0*/  IMAD R215, R215, c[0x0][0x190], RZ ;  /* 0x00006400d7d77a24 */ /* 0x000fe200078e02ff */
[----:B------:R-:W-:Y:S01]  /*40e0*/  LEA.HI.X.SX32 R16, R16, c[0x0][0x164], 0x1, P2 ;  /* 0x0000590010107a11 */ /* 0x000fe200010f0eff */
[----:B------:R-:W-:Y:S01]  /*40f0*/  IMAD R216, R216, c[0x0][0x190], RZ ;  /* 0x00006400d8d87a24 */ /* 0x000fe200078e02ff */
[----:B------:R-:W-:Y:S01]  /*4100*/  LEA R13, P3, R17, c[0x0][0x160], 0x1 ;  /* 0x00005800110d7a11 */ /* 0x000fe200078608ff */
        /* <DEDUP_REMOVED lines=10> */
[----:B------:R-:W-:Y:S01]  /*41b0*/  IMAD.MOV.U32 R10, RZ, RZ, c[0x0][0x18c] ;  /* 0x00006300ff0a7624 */ /* 0x000fe200078e00ff */
[----:B------:R-:W-:Y:S01]  /*41c0*/  LEA.HI.X.SX32 R17, R17, c[0x0][0x164], 0x1, P3 ;  /* 0x0000590011117a11 */ /* 0x000fe200018f0eff */
[----:B------:R-:W-:Y:S01]  /*41d0*/  IMAD.MOV.U32 R11, RZ, RZ, c[0x0][0x188] ;  /* 0x00006200ff0b7624 */ /* 0x000fe200078e00ff */
[----:B------:R-:W-:Y:S01]  /*41e0*/  LEA.HI.X.SX32 R18, R18, c[0x0][0x164], 0x1, P4 ;  /* 0x0000590012127a11 */ /* 0x000fe200020f0eff */
[----:B------:R-:W-:Y:S01]  /*41f0*/  CS2R R104, SRZ ;  /* 0x0000000000687805 */ /* 0x000fe2000001ff00 */
        /* <DEDUP_REMOVED lines=8> */
[----:B------:R-:W-:Y:S01]  /*4280*/  LEA R25, P5, R58, c[0x0][0x168], 0x1 ;  /* 0x00005a003a197a11 */ /* 0x000fe200078a08ff */
        /* <DEDUP_REMOVED lines=11> */
[----:B------:R-:W-:Y:S01]  /*4340*/  LEA.HI.X.SX32 R35, R58, c[0x0][0x16c], 0x1, P5 ;  /* 0x00005b003a237a11 */ /* 0x000fe200028f0eff */
[----:B------:R-:W-:Y:S01]  /*4350*/  CS2R R68, SRZ ;  /* 0x0000000000447805 */ /* 0x000fe2000001ff00 */
[----:B------:R-:W-:Y:S01]  /*4360*/  LEA.HI.X.SX32 R37, R59, c[0x0][0x16c], 0x1, P4 ;  /* 0x00005b003b257a11 */ /* 0x000fe200020f0eff */
[----:B------:R-:W-:Y:S01]  /*4370*/  CS2R R70, SRZ ;  /* 0x0000000000467805 */ /* 0x000fe2000001ff00 */
[----:B------:R-:W-:Y:S01]  /*4380*/  LEA.HI.X.SX32 R39, R60, c[0x0][0x16c], 0x1, P3 ;  /* 0x00005b003c277a11 */ /* 0x000fe200018f0eff */
[----:B------:R-:W-:Y:S01]  /*4390*/  IMAD.SHL.U32 R10, R10, 0x20, RZ ;  /* 0x000000200a0a7824 */ /* 0x000fe200078e00ff */
[----:B------:R-:W-:Y:S01]  /*43a0*/  LEA.HI.X.SX32 R113, R61, c[0x0][0x16c], 0x1, P2 ;  /* 0x00005b003d717a11 */ /* 0x000fe200010f0eff */
[----:B------:R-:W-:Y:S01]  /*43b0*/  IMAD.SHL.U32 R11, R11, 0x20, RZ ;  /* 0x000000200b0b7824 */ /* 0x000fe200078e00ff */
[----:B------:R-:W-:Y:S01]  /*43c0*/  LEA.HI.X.SX32 R115, R62, c[0x0][0x16c], 0x1, P1 ;  /* 0x00005b003e737a11 */ /* 0x000fe200008f0eff */
[----:B------:R-:W-:Y:S01]  /*43d0*/  IMAD.WIDE R228, R228, 0x2, RZ ;  /* 0x00000002e4e47825 */ /* 0x000fe200078e02ff */
[----:B------:R-:W-:-:S02]  /*43e0*/  LEA.HI.X.SX32 R117, R63, c[0x0][0x16c], 0x1, P0 ;  /* 0x00005b003f757a11 */ /* 0x000fc400000f0eff */
[----:B------:R-:W-:Y:S02]  /*43f0*/  LEA R36, P5, R64, c[0x0][0x168], 0x1 ;  /* 0x00005a0040247a11 */ /* 0x000fe400078a08ff */
[----:B------:R-:W-:Y:S02]  /*4400*/  LEA R38, P4, R65, c[0x0][0x168], 0x1 ;  /* 0x00005a0041267a11 */ /* 0x000fe400078808ff */
[----:B------:R-:W-:Y:S02]  /*4410*/  LEA R112, P3, R123, c[0x0][0x168], 0x1 ;  /* 0x00005a007b707a11 */ /* 0x000fe400078608ff */
[----:B------:R-:W-:Y:S02]  /*4420*/  LEA R114, P2, R125, c[0x0][0x168], 0x1 ;  /* 0x00005a007d727a11 */ /* 0x000fe400078408ff */
[----:B------:R-:W-:Y:S02]  /*4430*/  LEA R116, P1, R127, c[0x0][0x168], 0x1 ;  /* 0x00005a007f747a11 */ /* 0x000fe400078208ff */
[----:B------:R-:W-:-:S02]  /*4440*/  LEA R118, P0, R129, c[0x0][0x168], 0x1 ;  /* 0x00005a0081767a11 */ /* 0x000fc400078008ff */
[----:B------:R-:W-:Y:S02]  /*4450*/  LEA.HI.X.SX32 R119, R64, c[0x0][0x16c], 0x1, P5 ;  /* 0x00005b0040777a11 */ /* 0x000fe400028f0eff */
[----:B------:R-:W-:Y:S02]  /*4460*/  LEA.HI.X.SX32 R121, R65, c[0x0][0x16c], 0x1, P4 ;  /* 0x00005b0041797a11 */ /* 0x000fe400020f0eff */
[----:B------:R-:W-:Y:S02]  /*4470*/  LEA.HI.X.SX32 R123, R123, c[0x0][0x16c], 0x1, P3 ;  /* 0x00005b007b7b7a11 */ /* 0x000fe400018f0eff */
[----:B------:R-:W-:Y:S02]  /*4480*/  LEA.HI.X.SX32 R125, R125, c[0x0][0x16c], 0x1, P2 ;  /* 0x00005b007d7d7a11 */ /* 0x000fe400010f0eff */
[----:B------:R-:W-:Y:S02]  /*4490*/  LEA.HI.X.SX32 R127, R127, c[0x0][0x16c], 0x1, P1 ;  /* 0x00005b007f7f7a11 */ /* 0x000fe400008f0eff */
        /* <DEDUP_REMOVED lines=79> */
[----:B------:R-:W-:Y:S02]  /*4990*/  SHF.R.S32.HI R8, RZ, 0x1f, R9 ;  /* 0x0000001fff087819 */ /* 0x000fe40000011409 */
[----:B------:R-:W-:Y:S02]  /*49a0*/  LEA.HI.X.SX32 R203, R83, c[0x0][0x16c], 0x1, P5 ;  /* 0x00005b0053cb7a11 */ /* 0x000fe400028f0eff */
[----:B------:R-:W-:Y:S02]  /*49b0*/  LEA.HI.X.SX32 R205, R74, c[0x0][0x16c], 0x1, P4 ;  /* 0x00005b004acd7a11 */ /* 0x000fe400020f0eff */
[----:B------:R-:W-:Y:S02]  /*49c0*/  LEA.HI.X.SX32 R207, R76, c[0x0][0x16c], 0x1, P3 ;  /* 0x00005b004ccf7a11 */ /* 0x000fe400018f0eff */
[----:B------:R-:W-:Y:S02]  /*49d0*/  LEA.HI.X.SX32 R209, R78, c[0x0][0x16c], 0x1, P2 ;  /* 0x00005b004ed17a11 */ /* 0x000fe400010f0eff */
[----:B------:R-:W-:-:S02]  /*49e0*/  LEA.HI.X.SX32 R211, R80, c[0x0][0x16c], 0x1, P1 ;  /* 0x00005b0050d37a11 */ /* 0x000fc400008f0eff */
[----:B------:R-:W-:Y:S02]  /*49f0*/  LEA.HI.X.SX32 R213, R82, c[0x0][0x16c], 0x1, P0 ;  /* 0x00005b0052d57a11 */ /* 0x000fe400000f0eff */
[----:B------:R-:W-:Y:S02]  /*4a00*/  LEA R22, P6, R55, c[0x0][0x168], 0x1 ;  /* 0x00005a0037167a11 */ /* 0x000fe400078c08ff */
[----:B------:R-:W-:Y:S02]  /*4a10*/  LEA R204, P5, R215, c[0x0][0x168], 0x1 ;  /* 0x00005a00d7cc7a11 */ /* 0x000fe400078a08ff */
[----:B------:R-:W-:Y:S02]  /*4a20*/  LEA R206, P4, R216, c[0x0][0x168], 0x1 ;  /* 0x00005a00d8ce7a11 */ /* 0x000fe400078808ff */
[----:B------:R-:W-:Y:S02]  /*4a30*/  LEA R208, P3, R217, c[0x0][0x168], 0x1 ;  /* 0x00005a00d9d07a11 */ /* 0x000fe400078608ff */
[----:B------:R-:W-:-:S02]  /*4a40*/  LEA R210, P2, R218, c[0x0][0x168], 0x1 ;  /* 0x00005a00dad27a11 */ /* 0x000fc400078408ff */
[----:B------:R-:W-:Y:S02]  /*4a50*/  LEA R212, P1, R219, c[0x0][0x168], 0x1 ;  /* 0x00005a00dbd47a11 */ /* 0x000fe400078208ff */
[----:B------:R-:W-:Y:S02]  /*4a60*/  LEA R214, P0, R220, c[0x0][0x168], 0x1 ;  /* 0x00005a00dcd67a11 */ /* 0x000fe400078008ff */
[C---:B------:R-:W-:Y:S01]  /*4a70*/  SHF.L.U64.HI R8, R9.reuse, 0x1, R8 ;  /* 0x0000000109087819 */ /* 0x040fe20000010208 */
[----:B------:R-:W-:Y:S01]  /*4a80*/  IMAD.SHL.U32 R9, R9, 0x2, RZ ;  /* 0x0000000209097824 */ /* 0x000fe200078e00ff */
[----:B------:R-:W-:Y:S02]  /*4a90*/  LOP3.LUT R20, R221, 0x20, RZ, 0x3c, !PT ;  /* 0x00000020dd147812 */ /* 0x000fe400078e3cff */
[----:B------:R-:W-:Y:S02]  /*4aa0*/  LEA.HI.X.SX32 R29, R55, c[0x0][0x16c], 0x1, P6 ;  /* 0x00005b00371d7a11 */ /* 0x000fe400030f0eff */
[----:B------:R-:W-:-:S02]  /*4ab0*/  LEA.HI.X.SX32 R215, R215, c[0x0][0x16c], 0x1, P5 ;  /* 0x00005b00d7d77a11 */ /* 0x000fc400028f0eff */
[----:B------:R-:W-:Y:S02]  /*4ac0*/  LEA.HI.X.SX32 R216, R216, c[0x0][0x16c], 0x1, P4 ;  /* 0x00005b00d8d87a11 */ /* 0x000fe400020f0eff */
[----:B------:R-:W-:Y:S02]  /*4ad0*/  LEA.HI.X.SX32 R217, R217, c[0x0][0x16c], 0x1, P3 ;  /* 0x00005b00d9d97a11 */ /* 0x000fe400018f0eff */
[----:B------:R-:W-:Y:S02]  /*4ae0*/  LEA.HI.X.SX32 R218, R218, c[0x0][0x16c], 0x1, P2 ;  /* 0x00005b00dada7a11 */ /* 0x000fe400010f0eff */
[----:B------:R-:W-:Y:S02]  /*4af0*/  LEA.HI.X.SX32 R219, R219, c[0x0][0x16c], 0x1, P1 ;  /* 0x00005b00dbdb7a11 */ /* 0x000fe400008f0eff */
[----:B------:R-:W-:Y:S02]  /*4b00*/  LEA.HI.X.SX32 R220, R220, c[0x0][0x16c], 0x1, P0 ;  /* 0x00005b00dcdc7a11 */ /* 0x000fe400000f0eff */
.L_x_3:
[----:B------:R-:W-:Y:S02]  /*4b10*/  ISETP.GE.AND P0, PT, R227, UR4, PT ;  /* 0x00000004e3007c0c */ /* 0x000fe4000bf06270 */
[----:B------:R-:W-:-:S02]  /*4b20*/  ISETP.GE.AND P3, PT, R226, UR4, PT ;  /* 0x00000004e2007c0c */ /* 0x000fc4000bf66270 */
[C---:B------:R-:W-:Y:S02]  /*4b30*/  IADD3 R42, P1, R228.reuse, R15, RZ ;  /* 0x0000000fe42a7210 */ /* 0x040fe40007f3e0ff */
[----:B------:R-:W-:Y:S02]  /*4b40*/  IADD3 R40, P2, R228, R14, RZ ;  /* 0x0000000ee4287210 */ /* 0x000fe40007f5e0ff */
[----:B------:R-:W-:Y:S01]  /*4b50*/  PRMT R54, RZ, 0x7610, R54 ;  /* 0x00007610ff367816 */ /* 0x000fe20000000036 */
[C---:B------:R-:W-:Y:S01]  /*4b60*/  IMAD.X R43, R229.reuse, 0x1, R19, P1 ;  /* 0x00000001e52b7824 */ /* 0x040fe200008e0613 */
[----:B------:R-:W-:Y:S01]  /*4b70*/  PRMT R53, RZ, 0x7610, R53 ;  /* 0x00007610ff357816 */ /* 0x000fe20000000035 */
[----:B------:R-:W-:Y:S01]  /*4b80*/  IMAD.X R41, R229, 0x1, R18, P2 ;  /* 0x00000001e5297824 */ /* 0x000fe200010e0612 */
[----:B------:R-:W-:Y:S02]  /*4b90*/  ISETP.GE.AND P1, PT, R225, UR4, PT ;  /* 0x00000004e1007c0c */ /* 0x000fe4000bf26270 */
[----:B------:R-:W-:Y:S01]  /*4ba0*/  ISETP.GE.AND P4, PT, R224, UR4, PT ;  /* 0x00000004e0007c0c */ /* 0x000fe2000bf86270 */
[----:B------:R0:W2:Y:S04]  /*4bb0*/  @!P0 LDG.E.U16 R54, [R42.64] ;  /* 0x000000062a368981 */ /* 0x0000a8000c1e1500 */
[----:B------:R1:W3:Y:S01]  /*4bc0*/  @!P3 LDG.E.U16 R53, [R40.64] ;  /* 0x000000062835b981 */ /* 0x0002e2000c1e1500 */
[----:B------:R-:W-:-:S02]  /*4bd0*/  PRMT R52, RZ, 0x7610, R52 ;  /* 0x00007610ff347816 */ /* 0x000fc40000000034 */
[C---:B0-----:R-:W-:Y:S02]  /*4be0*/  IADD3 R42, P0, R228.reuse, R13, RZ ;  /* 0x0000000de42a7210 */ /* 0x041fe40007f1e0ff */
[----:B-1----:R-:W-:-:S03]  /*4bf0*/  IADD3 R40, P2, R228, R12, RZ ;  /* 0x0000000ce4287210 */ /* 0x002fc60007f5e0ff */
[C---:B------:R-:W-:Y:S01]  /*4c00*/  IMAD.X R43, R229.reuse, 0x1, R17, P0 ;  /* 0x00000001e52b7824 */ /* 0x040fe200000e0611 */
[----:B------:R-:W-:Y:S02]  /*4c10*/  PRMT R51, RZ, 0x7610, R51 ;  /* 0x00007610ff337816 */ /* 0x000fe40000000033 */
[----:B------:R-:W-:Y:S02]  /*4c20*/  IADD3.X R41, R229, R16, RZ, P2, !PT ;  /* 0x00000010e5297210 */ /* 0x000fe400017fe4ff */
[----:B------:R0:W4:Y:S04]  /*4c30*/  @!P1 LDG.E.U16 R52, [R42.64] ;  /* 0x000000062a349981 */ /* 0x000128000c1e1500 */
[----:B------:R1:W5:Y:S04]  /*4c40*/  @!P4 LDG.E.U16 R51, [R40.64] ;  /* 0x000000062833c981 */ /* 0x000368000c1e1500 */
[----:B------:R-:W-:Y:S01]  /*4c50*/  BAR.SYNC.DEFER_BLOCKING 0x0 ;  /* 0x0000000000007b1d */ /* 0x000fe20000010000 */
[----:B------:R-:W-:-:S02]  /*4c60*/  ISETP.GE.AND P0, PT, R223, UR4, PT ;  /* 0x00000004df007c0c */ /* 0x000fc4000bf06270 */
[-C--:B------:R-:W-:Y:S02]  /*4c70*/  IADD3 R44, P1, R21, R9.reuse, RZ ;  /* 0x00000009152c7210 */ /* 0x080fe40007f3e0ff */
[-C--:B0-----:R-:W-:Y:S02]  /*4c80*/  IADD3 R42, P2, R214, R9.reuse, RZ ;  /* 0x00000009d62a7210 */ /* 0x081fe40007f5e0ff */
[----:B------:R-:W-:Y:S01]  /*4c90*/  PRMT R50, RZ, 0x7610, R50 ;  /* 0x00007610ff327816 */ /* 0x000fe20000000032 */
[--C-:B------:R-:W-:Y:S01]  /*4ca0*/  IMAD.X R45, R27, 0x1, R8.reuse, P1 ;  /* 0x000000011b2d7824 */ /* 0x100fe200008e0608 */
[-C--:B-1----:R-:W-:Y:S01]  /*4cb0*/  IADD3 R40, P1, R210, R9.reuse, RZ ;  /* 0x00000009d2287210 */ /* 0x082fe20007f3e0ff */
[----:B------:R-:W-:Y:S01]  /*4cc0*/  IMAD.X R43, R220, 0x1, R8, P2 ;  /* 0x00000001dc2b7824 */ /* 0x000fe200010e0608 */
[----:B------:R-:W-:Y:S02]  /*4cd0*/  PRMT R80, RZ, 0x7610, R80 ;  /* 0x00007610ff507816 */ /* 0x000fe40000000050 */
[----:B------:R-:W-:Y:S01]  /*4ce0*/  PRMT R49, RZ, 0x7610, R49 ;  /* 0x00007610ff317816 */ /* 0x000fe20000000031 */
[----:B------:R-:W-:Y:S01]  /*4cf0*/  IMAD.X R41, R218, 0x1, R8, P1 ;  /* 0x00000001da297824 */ /* 0x000fe200008e0608 */
[----:B------:R-:W-:-:S02]  /*4d00*/  IADD3 R46, P1, R206, R9, RZ ;  /* 0x00000009ce2e7210 */ /* 0x000fc40007f3e0ff */
[----:B------:R-:W-:Y:S01]  /*4d10*/  PRMT R48, RZ, 0x7610, R48 ;  /* 0x00007610ff307816 */ /* 0x000fe20000000030 */
[----:B------:R0:W2:Y:S02]  /*4d20*/  @!P0 LDG.E.U16 R50, [R42.64] ;  /* 0x000000062a328981 */ /* 0x0000a4000c1e1500 */
[----:B------:R-:W-:Y:S02]  /*4d30*/  IMAD.X R47, R216, 0x1, R8, P1 ;  /* 0x00000001d82f7824 */ /* 0x000fe400008e0608 */
[----:B------:R1:W2:Y:S04]  /*4d40*/  @!P0 LDG.E.U16 R80, [R44.64] ;  /* 0x000000062c508981 */ /* 0x0002a8000c1e1500 */
[----:B------:R1:W2:Y:S01]  /*4d50*/  @!P0 LDG.E.U16 R49, [R40.64] ;  /* 0x0000000628318981 */ /* 0x0002a2000c1e1500 */
[----:B0-----:R-:W-:-:S02]  /*4d60*/  IADD3 R42, P2, R202, R9, RZ ;  /* 0x00000009ca2a7210 */ /* 0x001fc40007f5e0ff */
[----:B-1----:R-:W-:-:S03]  /*4d70*/  PRMT R45, RZ, 0x7610, R45 ;  /* 0x00007610ff2d7816 */ /* 0x002fc6000000002d */
[--C-:B------:R-:W-:Y:S01]  /*4d80*/  IMAD.X R43, R213, 0x1, R8.reuse, P2 ;  /* 0x00000001d52b7824 */ /* 0x100fe200010e0608 */
[-C--:B------:R-:W-:Y:S02]  /*4d90*/  IADD3 R40, P1, R198, R9.reuse, RZ ;  /* 0x00000009c6287210 */ /* 0x080fe40007f3e0ff */
[----:B------:R0:W2:Y:S03]  /*4da0*/  @!P0 LDG.E.U16 R45, [R46.64] ;  /* 0x000000062e2d8981 */ /* 0x0000a6000c1e1500 */
[----:B------:R-:W-:Y:S01]  /*4db0*/  IMAD.X R41, R209, 0x1, R8, P1 ;  /* 0x00000001d1297824 */ /* 0x000fe200008e0608 */
[----:B------:R1:W2:Y:S01]  /*4dc0*/  @!P0 LDG.E.U16 R48, [R42.64] ;  /* 0x000000062a308981 */ /* 0x0002a2000c1e1500 */
[----:B0-----:R-:W-:Y:S02]  /*4dd0*/  PRMT R47, RZ, 0x7610, R47 ;  /* 0x00007610ff2f7816 */ /* 0x001fe4000000002f */
[----:B-1----:R-:W-:-:S02]  /*4de0*/  IADD3 R42, P1, R194, R9, RZ ;  /* 0x00000009c22a7210 */ /* 0x002fc40007f3e0ff */
[----:B------:R-:W-:Y:S02]  /*4df0*/  PRMT R46, RZ, 0x7610, R46 ;  /* 0x00007610ff2e7816 */ /* 0x000fe4000000002e */
[----:B------:R0:W2:Y:S01]  /*4e00*/  @!P0 LDG.E.U16 R47, [R40.64] ;  /* 0x00000006282f8981 */ /* 0x0000a2000c1e1500 */
[----:B------:R-:W-:-:S05]  /*4e10*/  IMAD.X R43, R205, 0x1, R8, P1 ;  /* 0x00000001cd2b7824 */ /* 0x000fca00008e0608 */
[----:B------:R1:W2:Y:S01]  /*4e20*/  @!P0 LDG.E.U16 R46, [R42.64] ;  /* 0x000000062a2e8981 */ /* 0x0002a2000c1e1500 */
[----:B0-----:R-:W-:-:S05]  /*4e30*/  IADD3 R40, P1, R186, R9, RZ ;  /* 0x00000009ba287210 */ /* 0x001fca0007f3e0ff */
[----:B------:R-:W-:Y:S01]  /*4e40*/  IMAD.X R41, R197, 0x1, R8, P1 ;  /* 0x00000001c5297824 */ /* 0x000fe200008e0608 */
[-C--:B------:R-:W-:Y:S02]  /*4e50*/  IADD3 R58, P1, R182, R9.reuse, RZ ;  /* 0x00000009b63a7210 */ /* 0x080fe40007f3e0ff */
[----:B-1----:R-:W-:Y:S02]  /*4e60*/  PRMT R43, RZ, 0x7610, R43 ;  /* 0x00007610ff2b7816 */ /* 0x002fe4000000002b */
[----:B------:R-:W-:Y:S01]  /*4e70*/  PRMT R42, RZ, 0x7610, R42 ;  /* 0x00007610ff2a7816 */ /* 0x000fe2000000002a */
[----:B------:R-:W-:Y:S01]  /*4e80*/  IMAD.X R59, R193, 0x1, R8, P1 ;  /* 0x00000001c13b7824 */ /* 0x000fe200008e0608 */
[----:B------:R-:W-:Y:S02]  /*4e90*/  IADD3 R56, P2, R190, R9, RZ ;  /* 0x00000009be387210 */ /* 0x000fe40007f5e0ff */
[----:B------:R0:W2:Y:S01]  /*4ea0*/  @!P0 LDG.E.U16 R43, [R40.64] ;  /* 0x00000006282b8981 */ /* 0x0000a2000c1e1500 */
[----:B------:R-:W-:-:S02]  /*4eb0*/  PRMT R44, RZ, 0x7610, R44 ;  /* 0x00007610ff2c7816 */ /* 0x000fc4000000002c */
[----:B------:R-:W-:Y:S01]  /*4ec0*/  PRMT R248, RZ, 0x7610, R248 ;  /* 0x00007610fff87816 */ /* 0x000fe200000000f8 */
[----:B------:R1:W2:Y:S01]  /*4ed0*/  @!P0 LDG.E.U16 R42, [R58.64] ;  /* 0x000000063a2a8981 */ /* 0x0002a2000c1e1500 */
[----:B0-----:R-:W-:Y:S01]  /*4ee0*/  IADD3 R40, P1, R174, R9, RZ ;  /* 0x00000009ae287210 */ /* 0x001fe20007f3e0ff */
[----:B------:R-:W-:-:S04]  /*4ef0*/  IMAD.X R57, R201, 0x1, R8, P2 ;  /* 0x00000001c9397824 */ /* 0x000fc800010e0608 */
[----:B------:R-:W-:Y:S01]  /*4f00*/  IMAD.X R41, R185, 0x1, R8, P1 ;  /* 0x00000001b9297824 */ /* 0x000fe200008e0608 */
[----:B-1----:R-:W-:Y:S01]  /*4f10*/  IADD3 R58, P1, R170, R9, RZ ;  /* 0x00000009aa3a7210 */ /* 0x002fe20007f3e0ff */
[----:B------:R0:W2:Y:S01]  /*4f20*/  @!P0 LDG.E.U16 R44, [R56.64] ;  /* 0x00000006382c8981 */ /* 0x0000a2000c1e1500 */
[----:B------:R-:W-:-:S03]  /*4f30*/  PRMT R247, RZ, 0x7610, R247 ;  /* 0x00007610fff77816 */ /* 0x000fc600000000f7 */
[----:B------:R1:W2:Y:S01]  /*4f40*/  @!P0 LDG.E.U16 R248, [R40.64] ;  /* 0x0000000628f88981 */ /* 0x0002a2000c1e1500 */
[--C-:B------:R-:W-:Y:S01]  /*4f50*/  IMAD.X R59, R181, 0x1, R8.reuse, P1 ;  /* 0x00000001b53b7824 */ /* 0x100fe200008e0608 */
[----:B------:R-:W-:Y:S02]  /*4f60*/  PRMT R249, RZ, 0x7610, R249 ;  /* 0x00007610fff97816 */ /* 0x000fe400000000f9 */
[-C--:B0-----:R-:W-:Y:S02]  /*4f70*/  IADD3 R56, P2, R178, R9.reuse, RZ ;  /* 0x00000009b2387210 */ /* 0x081fe40007f5e0ff */
[----:B------:R0:W2:Y:S01]  /*4f80*/  @!P0 LDG.E.U16 R247, [R58.64] ;  /* 0x000000063af78981 */ /* 0x0000a2000c1e1500 */
[----:B-1----:R-:W-:Y:S02]  /*4f90*/  IADD3 R40, P1, R162, R9, RZ ;  /* 0x00000009a2287210 */ /* 0x002fe40007f3e0ff */
[----:B------:R-:W-:Y:S01]  /*4fa0*/  IMAD.X R57, R189, 0x1, R8, P2 ;  /* 0x00000001bd397824 */ /* 0x000fe200010e0608 */
[----:B------:R-:W-:-:S02]  /*4fb0*/  PRMT R245, RZ, 0x7610, R245 ;  /* 0x00007610fff57816 */ /* 0x000fc400000000f5 */
[----:B------:R-:W-:Y:S02]  /*4fc0*/  IMAD.X R41, R173, 0x1, R8, P1 ;  /* 0x00000001ad297824 */ /* 0x000fe400008e0608 */
[----:B------:R1:W2:Y:S01]  /*4fd0*/  @!P0 LDG.E.U16 R249, [R56.64] ;  /* 0x0000000638f98981 */ /* 0x0002a2000c1e1500 */
[-C--:B0-----:R-:W-:Y:S02]  /*4fe0*/  IADD3 R58, P1, R158, R9.reuse, RZ ;  /* 0x000000099e3a7210 */ /* 0x081fe40007f3e0ff */
[----:B------:R-:W-:Y:S01]  /*4ff0*/  PRMT R244, RZ, 0x7610, R244 ;  /* 0x00007610fff47816 */ /* 0x000fe200000000f4 */
[----:B------:R0:W2:Y:S01]  /*5000*/  @!P0 LDG.E.U16 R245, [R40.64] ;  /* 0x0000000628f58981 */ /* 0x0000a2000c1e1500 */
[----:B------:R-:W-:Y:S02]  /*5010*/  IADD3.X R59, R169, R8, RZ, P1, !PT ;  /* 0x00000008a93b7210 */ /* 0x000fe40000ffe4ff */
[----:B-1----:R-:W-:-:S03]  /*5020*/  IADD3 R56, P2, R166, R9, RZ ;  /* 0x00000009a6387210 */ /* 0x002fc60007f5e0ff */
[----:B------:R1:W2:Y:S01]  /*5030*/  @!P0 LDG.E.U16 R244, [R58.64] ;  /* 0x000000063af48981 */ /* 0x0002a2000c1e1500 */
[-C--:B0-----:R-:W-:Y:S01]  /*5040*/  IADD3 R40, P1, R150, R9.reuse, RZ ;  /* 0x0000000996287210 */ /* 0x081fe20007f3e0ff */
[----:B------:R-:W-:Y:S01]  /*5050*/  IMAD.X R57, R177, 0x1, R8, P2 ;  /* 0x00000001b1397824 */ /* 0x000fe200010e0608 */
[----:B------:R-:W-:Y:S02]  /*5060*/  PRMT R246, RZ, 0x7610, R246 ;  /* 0x00007610fff67816 */ /* 0x000fe400000000f6 */
[----:B------:R-:W-:Y:S01]  /*5070*/  PRMT R242, RZ, 0x7610, R242 ;  /* 0x00007610fff27816 */ /* 0x000fe200000000f2 */
[----:B------:R-:W-:Y:S01]  /*5080*/  IMAD.X R41, R161, 0x1, R8, P1 ;  /* 0x00000001a1297824 */ /* 0x000fe200008e0608 */
[----:B-1----:R-:W-:Y:S02]  /*5090*/  IADD3 R58, P1, R146, R9, RZ ;  /* 0x00000009923a7210 */ /* 0x002fe40007f3e0ff */
        /* <DEDUP_REMOVED lines=14> */
[----:B------:R0:W2:Y:S02]  /*5180*/  @!P0 LDG.E.U16 R239, [R40.64] ;  /* 0x0000000628ef8981 */ /* 0x0000a4000c1e1500 */
[----:B------:R-:W-:Y:S01]  /*5190*/  IMAD.X R59, R145, 0x1, R8, P1 ;  /* 0x00000001913b7824 */ /* 0x000fe200008e0608 */
[----:B-1----:R-:W-:-:S04]  /*51a0*/  IADD3 R56, P2, R142, R9, RZ ;  /* 0x000000098e387210 */ /* 0x002fc80007f5e0ff */
[----:B------:R1:W2:Y:S01]  /*51b0*/  @!P0 LDG.E.U16 R238, [R58.64] ;  /* 0x000000063aee8981 */ /* 0x0002a2000c1e1500 */
[----:B------:R-:W-:Y:S02]  /*51c0*/  PRMT R240, RZ, 0x7610, R240 ;  /* 0x00007610fff07816 */ /* 0x000fe400000000f0 */
[----:B0-----:R-:W-:Y:S01]  /*51d0*/  IADD3 R40, P1, R126, R9, RZ ;  /* 0x000000097e287210 */ /* 0x001fe20007f3e0ff */
[----:B------:R-:W-:Y:S01]  /*51e0*/  IMAD.X R57, R153, 0x1, R8, P2 ;  /* 0x0000000199397824 */ /* 0x000fe200010e0608 */
[----:B------:R-:W-:-:S03]  /*51f0*/  PRMT R236, RZ, 0x7610, R236 ;  /* 0x00007610ffec7816 */ /* 0x000fc600000000ec */
[--C-:B------:R-:W-:Y:S01]  /*5200*/  IMAD.X R41, R137, 0x1, R8.reuse, P1 ;  /* 0x0000000189297824 */ /* 0x100fe200008e0608 */
[----:B------:R0:W2:Y:S01]  /*5210*/  @!P0 LDG.E.U16 R240, [R56.64] ;  /* 0x0000000638f08981 */ /* 0x0000a2000c1e1500 */
[-C--:B-1----:R-:W-:Y:S02]  /*5220*/  IADD3 R58, P1, R122, R9.reuse, RZ ;  /* 0x000000097a3a7210 */ /* 0x082fe40007f3e0ff */
[----:B------:R-:W-:Y:S01]  /*5230*/  PRMT R235, RZ, 0x7610, R235 ;  /* 0x00007610ffeb7816 */ /* 0x000fe200000000eb */
[----:B------:R1:W2:Y:S02]  /*5240*/  @!P0 LDG.E.U16 R236, [R40.64] ;  /* 0x0000000628ec8981 */ /* 0x0002a4000c1e1500 */
[----:B------:R-:W-:Y:S01]  /*5250*/  IMAD.X R59, R133, 0x1, R8, P1 ;  /* 0x00000001853b7824 */ /* 0x000fe200008e0608 */
[----:B0-----:R-:W-:-:S04]  /*5260*/  IADD3 R56, P2, R130, R9, RZ ;  /* 0x0000000982387210 */ /* 0x001fc80007f5e0ff */
[----:B------:R0:W2:Y:S01]  /*5270*/  @!P0 LDG.E.U16 R235, [R58.64] ;  /* 0x000000063aeb8981 */ /* 0x0000a2000c1e1500 */
[----:B------:R-:W-:Y:S02]  /*5280*/  PRMT R237, RZ, 0x7610, R237 ;  /* 0x00007610ffed7816 */ /* 0x000fe400000000ed */
[----:B-1----:R-:W-:Y:S01]  /*5290*/  IADD3 R40, P1, R114, R9, RZ ;  /* 0x0000000972287210 */ /* 0x002fe20007f3e0ff */
[----:B------:R-:W-:Y:S01]  /*52a0*/  IMAD.X R57, R141, 0x1, R8, P2 ;  /* 0x000000018d397824 */ /* 0x000fe200010e0608 */
[----:B------:R-:W-:-:S03]  /*52b0*/  PRMT R233, RZ, 0x7610, R233 ;  /* 0x00007610ffe97816 */ /* 0x000fc600000000e9 */
[----:B------:R-:W-:Y:S01]  /*52c0*/  IMAD.X R41, R125, 0x1, R8, P1 ;  /* 0x000000017d297824 */ /* 0x000fe200008e0608 */
[----:B------:R1:W2:Y:S01]  /*52d0*/  @!P0 LDG.E.U16 R237, [R56.64] ;  /* 0x0000000638ed8981 */ /* 0x0002a2000c1e1500 */
[-C--:B0-----:R-:W-:Y:S02]  /*52e0*/  IADD3 R58, P1, R38, R9.reuse, RZ ;  /* 0x00000009263a7210 */ /* 0x081fe40007f3e0ff */
[----:B------:R-:W-:Y:S01]  /*52f0*/  PRMT R232, RZ, 0x7610, R232 ;  /* 0x00007610ffe87816 */ /* 0x000fe200000000e8 */
[----:B------:R0:W2:Y:S01]  /*5300*/  @!P0 LDG.E.U16 R233, [R40.64] ;  /* 0x0000000628e98981 */ /* 0x0000a2000c1e1500 */
[----:B------:R-:W-:Y:S01]  /*5310*/  PRMT R234, RZ, 0x7610, R234 ;  /* 0x00007610ffea7816 */ /* 0x000fe200000000ea */
[----:B------:R-:W-:Y:S01]  /*5320*/  IMAD.X R59, R121, 0x1, R8, P1 ;  /* 0x00000001793b7824 */ /* 0x000fe200008e0608 */
[----:B-1----:R-:W-:-:S04]  /*5330*/  IADD3 R56, P2, R118, R9, RZ ;  /* 0x0000000976387210 */ /* 0x002fc80007f5e0ff */
[----:B------:R1:W2:Y:S01]  /*5340*/  @!P0 LDG.E.U16 R232, [R58.64] ;  /* 0x000000063ae88981 */ /* 0x0002a2000c1e1500 */
        /* <DEDUP_REMOVED lines=9> */
[-C--:B0-----:R-:W-:Y:S02]  /*53e0*/  IADD3 R56, P2, R34, R9.reuse, RZ ;  /* 0x0000000922387210 */ /* 0x081fe40007f5e0ff */
[----:B-1----:R-:W-:-:S03]  /*53f0*/  IADD3 R40, P1, R22, R9, RZ ;  /* 0x0000000916287210 */ /* 0x002fc60007f3e0ff */
[--C-:B------:R-:W-:Y:S01]  /*5400*/  IMAD.X R57, R117, 0x1, R8.reuse, P2 ;  /* 0x0000000175397824 */ /* 0x100fe200010e0608 */
[----:B------:R-:W-:Y:S02]  /*5410*/  PRMT R83, RZ, 0x7610, R83 ;  /* 0x00007610ff537816 */ /* 0x000fe40000000053 */
[----:B------:R-:W-:Y:S01]  /*5420*/  PRMT R81, RZ, 0x7610, R81 ;  /* 0x00007610ff517816 */ /* 0x000fe20000000051 */
[----:B------:R-:W-:Y:S01]  /*5430*/  IMAD.X R41, R29, 0x1, R8, P1 ;  /* 0x000000011d297824 */ /* 0x000fe200008e0608 */
[----:B------:R0:W2:Y:S01]  /*5440*/  @!P0 LDG.E.U16 R231, [R56.64] ;  /* 0x0000000638e78981 */ /* 0x0000a2000c1e1500 */
[----:B------:R-:W-:-:S03]  /*5450*/  PRMT R82, RZ, 0x7610, R82 ;  /* 0x00007610ff527816 */ /* 0x000fc60000000052 */
[----:B------:R1:W2:Y:S04]  /*5460*/  @!P0 LDG.E.U16 R83, [R58.64] ;  /* 0x000000063a538981 */ /* 0x0002a8000c1e1500 */
[----:B------:R1:W2:Y:S01]  /*5470*/  @!P0 LDG.E.U16 R81, [R40.64] ;  /* 0x0000000628518981 */ /* 0x0002a2000c1e1500 */
[----:B0-----:R-:W-:-:S04]  /*5480*/  IADD3 R56, P2, R24, R9, RZ ;  /* 0x0000000918387210 */ /* 0x001fc80007f5e0ff */
[----:B------:R-:W-:Y:S02]  /*5490*/  IADD3.X R57, R33, R8, RZ, P2, !PT ;  /* 0x0000000821397210 */ /* 0x000fe400017fe4ff */
[-C--:B-1----:R-:W-:Y:S02]  /*54a0*/  IADD3 R58, P1, R212, R9.reuse, RZ ;  /* 0x00000009d43a7210 */ /* 0x082fe40007f3e0ff */
[----:B------:R-:W-:Y:S01]  /*54b0*/  IADD3 R40, P2, R208, R9, RZ ;  /* 0x00000009d0287210 */ /* 0x000fe20007f5e0ff */
[----:B------:R0:W2:Y:S01]  /*54c0*/  @!P0 LDG.E.U16 R82, [R56.64] ;  /* 0x0000000638528981 */ /* 0x0000a2000c1e1500 */
[----:B------:R-:W-:Y:S01]  /*54d0*/  PRMT R78, RZ, 0x7610, R78 ;  /* 0x00007610ff4e7816 */ /* 0x000fe2000000004e */
[--C-:B------:R-:W-:Y:S02]  /*54e0*/  IMAD.X R59, R219, 0x1, R8.reuse, P1 ;  /* 0x00000001db3b7824 */ /* 0x100fe400008e0608 */
[----:B------:R-:W-:Y:S01]  /*54f0*/  IMAD.X R41, R217, 0x1, R8, P2 ;  /* 0x00000001d9297824 */ /* 0x000fe200010e0608 */
[----:B------:R-:W-:-:S04]  /*5500*/  PRMT R77, RZ, 0x7610, R77 ;  /* 0x00007610ff4d7816 */ /* 0x000fc8000000004d */
[----:B------:R1:W2:Y:S01]  /*5510*/  @!P0 LDG.E.U16 R78, [R40.64] ;  /* 0x00000006284e8981 */ /* 0x0002a2000c1e1500 */
[----:B0-----:R-:W-:-:S05]  /*5520*/  IADD3 R56, P1, R204, R9, RZ ;  /* 0x00000009cc387210 */ /* 0x001fca0007f3e0ff */
[----:B------:R-:W-:Y:S01]  /*5530*/  IMAD.X R57, R215, 0x1, R8, P1 ;  /* 0x00000001d7397824 */ /* 0x000fe200008e0608 */
[----:B-1----:R-:W-:-:S04]  /*5540*/  IADD3 R40, P1, R200, R9, RZ ;  /* 0x00000009c8287210 */ /* 0x002fc80007f3e0ff */
[----:B------:R0:W2:Y:S01]  /*5550*/  @!P0 LDG.E.U16 R77, [R56.64] ;  /* 0x00000006384d8981 */ /* 0x0000a2000c1e1500 */
[----:B------:R-:W-:Y:S01]  /*5560*/  PRMT R76, RZ, 0x7610, R76 ;  /* 0x00007610ff4c7816 */ /* 0x000fe2000000004c */
[----:B------:R-:W-:-:S05]  /*5570*/  IMAD.X R41, R211, 0x1, R8, P1 ;  /* 0x00000001d3297824 */ /* 0x000fca00008e0608 */
[----:B------:R1:W2:Y:S01]  /*5580*/  @!P0 LDG.E.U16 R76, [R40.64] ;  /* 0x00000006284c8981 */ /* 0x0002a2000c1e1500 */
[----:B0-----:R-:W-:-:S05]  /*5590*/  IADD3 R56, P1, R196, R9, RZ ;  /* 0x00000009c4387210 */ /* 0x001fca0007f3e0ff */
[----:B------:R-:W-:Y:S01]  /*55a0*/  IMAD.X R57, R207, 0x1, R8, P1 ;  /* 0x00000001cf397824 */ /* 0x000fe200008e0608 */
[----:B-1----:R-:W-:Y:S02]  /*55b0*/  IADD3 R40, P1, R192, R9, RZ ;  /* 0x00000009c0287210 */ /* 0x002fe40007f3e0ff */
[----:B------:R-:W-:-:S03]  /*55c0*/  PRMT R74, RZ, 0x7610, R74 ;  /* 0x00007610ff4a7816 */ /* 0x000fc6000000004a */
[----:B------:R-:W-:-:S05]  /*55d0*/  IMAD.X R41, R203, 0x1, R8, P1 ;  /* 0x00000001cb297824 */ /* 0x000fca00008e0608 */
[----:B------:R0:W3:Y:S01]  /*55e0*/  @!P0 LDG.E.U16 R74, [R40.64] ;  /* 0x00000006284a8981 */ /* 0x0000e2000c1e1500 */
[----:B------:R-:W-:Y:S02]  /*55f0*/  PRMT R73, RZ, 0x7610, R73 ;  /* 0x00007610ff497816 */ /* 0x000fe40000000049 */
[----:B0-----:R-:W-:-:S05]  /*5600*/  IADD3 R40, P1, R188, R9, RZ ;  /* 0x00000009bc287210 */ /* 0x001fca0007f3e0ff */
[----:B------:R-:W-:-:S05]  /*5610*/  IMAD.X R41, R199, 0x1, R8, P1 ;  /* 0x00000001c7297824 */ /* 0x000fca00008e0608 */
[----:B------:R0:W4:Y:S01]  /*5620*/  @!P0 LDG.E.U16 R73, [R40.64] ;  /* 0x0000000628498981 */ /* 0x000122000c1e1500 */
[----:B------:R-:W-:Y:S02]  /*5630*/  PRMT R72, RZ, 0x7610, R72 ;  /* 0x00007610ff487816 */ /* 0x000fe40000000048 */
[----:B0-----:R-:W-:-:S05]  /*5640*/  IADD3 R40, P1, R184, R9, RZ ;  /* 0x00000009b8287210 */ /* 0x001fca0007f3e0ff */
[----:B------:R-:W-:-:S05]  /*5650*/  IMAD.X R41, R195, 0x1, R8, P1 ;  /* 0x00000001c3297824 */ /* 0x000fca00008e0608 */
[----:B------:R0:W5:Y:S01]  /*5660*/  @!P0 LDG.E.U16 R72, [R40.64] ;  /* 0x0000000628488981 */ /* 0x000162000c1e1500 */
        /* <DEDUP_REMOVED lines=22> */
[----:B------:R-:W-:Y:S01]  /*57d0*/  IMAD.X R41, R171, 0x1, R8, P1 ;  /* 0x00000001ab297824 */ /* 0x000fe200008e0608 */
[----:B------:R-:W-:-:S04]  /*57e0*/  PRMT R61, RZ, 0x7610, R61 ;  /* 0x00007610ff3d7816 */ /* 0x000fc8000000003d */
[----:B------:R0:W5:Y:S02]  /*57f0*/  @!P0 LDG.E.U16 R62, [R40.64] ;  /* 0x00000006283e8981 */ /* 0x000164000c1e1500 */
[----:B0-----:R-:W-:-:S04]  /*5800*/  IADD3 R40, P1, R156, R9, RZ ;  /* 0x000000099c287210 */ /* 0x001fc80007f3e0ff */
[----:B------:R-:W-:-:S05]  /*5810*/  IADD3.X R41, R167, R8, RZ, P1, !PT ;  /* 0x00000008a7297210 */ /* 0x000fca0000ffe4ff */
[----:B------:R0:W5:Y:S01]  /*5820*/  @!P0 LDG.E.U16 R61, [R40.64] ;  /* 0x00000006283d8981 */ /* 0x000162000c1e1500 */
[----:B------:R-:W-:Y:S02]  /*5830*/  PRMT R60, RZ, 0x7610, R60 ;  /* 0x00007610ff3c7816 */ /* 0x000fe4000000003c */
[----:B0-----:R-:W-:Y:S02]  /*5840*/  IADD3 R40, P1, R152, R9, RZ ;  /* 0x0000000998287210 */ /* 0x001fe40007f3e0ff */
[----:B------:R-:W-:-:S03]  /*5850*/  PRMT R79, RZ, 0x7610, R79 ;  /* 0x00007610ff4f7816 */ /* 0x000fc6000000004f */
[----:B------:R-:W-:-:S03]  /*5860*/  IMAD.X R41, R163, 0x1, R8, P1 ;  /* 0x00000001a3297824 */ /* 0x000fc600008e0608 */
[----:B------:R0:W5:Y:S04]  /*5870*/  @!P0 LDG.E.U16 R79, [R58.64] ;  /* 0x000000063a4f8981 */ /* 0x000168000c1e1500 */
[----:B------:R1:W5:Y:S01]  /*5880*/  @!P0 LDG.E.U16 R60, [R40.64] ;  /* 0x00000006283c8981 */ /* 0x000362000c1e1500 */
[----:B0-----:R-:W-:Y:S02]  /*5890*/  PRMT R59, RZ, 0x7610, R59 ;  /* 0x00007610ff3b7816 */ /* 0x001fe4000000003b */
[----:B-1----:R-:W-:-:S05]  /*58a0*/  IADD3 R40, P1, R148, R9, RZ ;  /* 0x0000000994287210 */ /* 0x002fca0007f3e0ff */
[----:B------:R-:W-:-:S05]  /*58b0*/  IMAD.X R41, R159, 0x1, R8, P1 ;  /* 0x000000019f297824 */ /* 0x000fca00008e0608 */
        /* <DEDUP_REMOVED lines=18> */
[----:B--2---:R0:W-:Y:S04]  /*59e0*/  STS.U16 [R221+0x4000], R54 ;  /* 0x00400036dd007388 */ /* 0x0041e80000000400 */
[----:B------:R1:W2:Y:S01]  /*59f0*/  @!P0 LDG.E.U16 R55, [R40.64] ;  /* 0x0000000628378981 */ /* 0x0002a2000c1e1500 */
[----:B0-----:R-:W-:Y:S02]  /*5a00*/  PRMT R54, RZ, 0x7610, R54 ;  /* 0x00007610ff367816 */ /* 0x001fe40000000036 */
[----:B-1----:R-:W-:-:S05]  /*5a10*/  IADD3 R40, P1, R128, R9, RZ ;  /* 0x0000000980287210 */ /* 0x002fca0007f3e0ff */
[----:B------:R-:W-:Y:S01]  /*5a20*/  IMAD.X R41, R139, 0x1, R8, P1 ;  /* 0x000000018b297824 */ /* 0x000fe200008e0608 */
[----:B---3--:R0:W-:Y:S04]  /*5a30*/  STS.U16 [R221+0x4100], R53 ;  /* 0x00410035dd007388 */ /* 0x0081e80000000400 */
[----:B------:R1:W3:Y:S01]  /*5a40*/  @!P0 LDG.E.U16 R54, [R40.64] ;  /* 0x0000000628368981 */ /* 0x0002e2000c1e1500 */
[----:B0-----:R-:W-:Y:S02]  /*5a50*/  PRMT R53, RZ, 0x7610, R53 ;  /* 0x00007610ff357816 */ /* 0x001fe40000000035 */
[----:B-1----:R-:W-:-:S05]  /*5a60*/  IADD3 R40, P1, R124, R9, RZ ;  /* 0x000000097c287210 */ /* 0x002fca0007f3e0ff */
[----:B------:R-:W-:Y:S01]  /*5a70*/  IMAD.X R41, R135, 0x1, R8, P1 ;  /* 0x0000000187297824 */ /* 0x000fe200008e0608 */
[----:B----4-:R0:W-:Y:S04]  /*5a80*/  STS.U16 [R221+0x4200], R52 ;  /* 0x00420034dd007388 */ /* 0x0101e80000000400 */
[----:B------:R1:W4:Y:S01]  /*5a90*/  @!P0 LDG.E.U16 R53, [R40.64] ;  /* 0x0000000628358981 */ /* 0x000322000c1e1500 */
[----:B0-----:R-:W-:Y:S02]  /*5aa0*/  PRMT R52, RZ, 0x7610, R52 ;  /* 0x00007610ff347816 */ /* 0x001fe40000000034 */
[----:B-1----:R-:W-:-:S05]  /*5ab0*/  IADD3 R40, P1, R120, R9, RZ ;  /* 0x0000000978287210 */ /* 0x002fca0007f3e0ff */
[----:B------:R-:W-:Y:S01]  /*5ac0*/  IMAD.X R41, R131, 0x1, R8, P1 ;  /* 0x0000000183297824 */ /* 0x000fe200008e0608 */
[----:B-----5:R0:W-:Y:S04]  /*5ad0*/  STS.U16 [R221+0x4300], R51 ;  /* 0x00430033dd007388 */ /* 0x0201e80000000400 */
[----:B------:R1:W5:Y:S01]  /*5ae0*/  @!P0 LDG.E.U16 R52, [R40.64] ;  /* 0x0000000628348981 */ /* 0x000362000c1e1500 */
[----:B0-----:R-:W-:Y:S02]  /*5af0*/  PRMT R51, RZ, 0x7610, R51 ;  /* 0x00007610ff337816 */ /* 0x001fe40000000033 */
[----:B-1----:R-:W-:-:S05]  /*5b00*/  IADD3 R40, P1, R116, R9, RZ ;  /* 0x0000000974287210 */ /* 0x002fca0007f3e0ff */
[----:B------:R-:W-:Y:S01]  /*5b10*/  IMAD.X R41, R127, 0x1, R8, P1 ;  /* 0x000000017f297824 */ /* 0x000fe200008e0608 */
[----:B------:R0:W-:Y:S04]  /*5b20*/  STS.U16 [R221], R50 ;  /* 0x00000032dd007388 */ /* 0x0001e80000000400 */
[----:B------:R1:W2:Y:S01]  /*5b30*/  @!P0 LDG.E.U16 R51, [R40.64] ;  /* 0x0000000628338981 */ /* 0x0002a2000c1e1500 */
[----:B0-----:R-:W-:Y:S02]  /*5b40*/  PRMT R50, RZ, 0x7610, R50 ;  /* 0x00007610ff327816 */ /* 0x001fe40000000032 */
[----:B-1----:R-:W-:-:S05]  /*5b50*/  IADD3 R40, P1, R112, R9, RZ ;  /* 0x0000000970287210 */ /* 0x002fca0007f3e0ff */
[----:B------:R-:W-:Y:S01]  /*5b60*/  IMAD.X R41, R123, 0x1, R8, P1 ;  /* 0x000000017b297824 */ /* 0x000fe200008e0608 */
[----:B------:R0:W-:Y:S04]  /*5b70*/  STS.U16 [R221+0x200], R49 ;  /* 0x00020031dd007388 */ /* 0x0001e80000000400 */
        /* <DEDUP_REMOVED lines=15> */
[----:B------:R1:W3:Y:S01]  /*5c70*/  @!P0 LDG.E.U16 R48, [R40.64] ;  /* 0x0000000628308981 */ /* 0x0002e2000c1e1500 */
[----:B0-----:R-:W-:Y:S02]  /*5c80*/  PRMT R47, RZ, 0x7610, R47 ;  /* 0x00007610ff2f7816 */ /* 0x001fe4000000002f */
[----:B-1----:R-:W-:-:S05]  /*5c90*/  IADD3 R40, P1, R25, R9, RZ ;  /* 0x0000000919287210 */ /* 0x002fca0007f3e0ff */
[----:B------:R-:W-:Y:S01]  /*5ca0*/  IMAD.X R41, R35, 0x1, R8, P1 ;  /* 0x0000000123297824 */ /* 0x000fe200008e0608 */
[----:B------:R0:W-:Y:S04]  /*5cb0*/  STS.U16 [R221+0xa00], R46 ;  /* 0x000a002edd007388 */ /* 0x0001e80000000400 */
[----:B------:R1:W3:Y:S01]  /*5cc0*/  @!P0 LDG.E.U16 R47, [R40.64] ;  /* 0x00000006282f8981 */ /* 0x0002e2000c1e1500 */
[----:B0-----:R-:W-:Y:S02]  /*5cd0*/  PRMT R46, RZ, 0x7610, R46 ;  /* 0x00007610ff2e7816 */ /* 0x001fe4000000002e */
[----:B-1----:R-:W-:-:S04]  /*5ce0*/  IADD3 R40, P1, R23, R9, RZ ;  /* 0x0000000917287210 */ /* 0x002fc80007f3e0ff */
[----:B------:R-:W-:-:S05]  /*5cf0*/  IADD3.X R41, R31, R8, RZ, P1, !PT ;  /* 0x000000081f297210 */ /* 0x000fca0000ffe4ff */
[----:B------:R0:W3:Y:S02]  /*5d00*/  @!P0 LDG.E.U16 R46, [R40.64] ;  /* 0x00000006282e8981 */ /* 0x0000e4000c1e1500 */
[----:B0-----:R-:W-:Y:S02]  /*5d10*/  IMAD.MOV.U32 R40, RZ, RZ, R21 ;  /* 0x000000ffff287224 */ /* 0x001fe400078e0015 */
[----:B------:R-:W-:-:S04]  /*5d20*/  IMAD.MOV.U32 R41, RZ, RZ, R27 ;  /* 0x000000ffff297224 */ /* 0x000fc800078e001b */
[----:B------:R-:W-:-:S04]  /*5d30*/  IMAD.WIDE R40, R10, 0x2, R40 ;  /* 0x000000020a287825 */ /* 0x000fc800078e0228 */
[----:B------:R-:W-:Y:S02]  /*5d40*/  IMAD.MOV.U32 R21, RZ, RZ, R40 ;  /* 0x000000ffff157224 */ /* 0x000fe400078e0028 */
[----:B------:R-:W-:Y:S02]  /*5d50*/  IMAD.MOV.U32 R27, RZ, RZ, R41 ;  /* 0x000000ffff1b7224 */ /* 0x000fe400078e0029 */
[----:B------:R-:W-:Y:S02]  /*5d60*/  IMAD.MOV.U32 R40, RZ, RZ, R23 ;  /* 0x000000ffff287224 */ /* 0x000fe400078e0017 */
[----:B------:R-:W-:-:S04]  /*5d70*/  IMAD.MOV.U32 R41, RZ, RZ, R31 ;  /* 0x000000ffff297224 */ /* 0x000fc800078e001f */
[----:B------:R-:W-:-:S04]  /*5d80*/  IMAD.WIDE R40, R10, 0x2, R40 ;  /* 0x000000020a287825 */ /* 0x000fc800078e0228 */
[----:B------:R-:W-:Y:S01]  /*5d90*/  IMAD.MOV.U32 R31, RZ, RZ, R41 ;  /* 0x000000ffff1f7224 */ /* 0x000fe200078e0029 */
[----:B------:R-:W-:Y:S01]  /*5da0*/  MOV R41, R35 ;  /* 0x0000002300297202 */ /* 0x000fe20000000f00 */
[----:B------:R-:W-:Y:S02]  /*5db0*/  IMAD.MOV.U32 R23, RZ, RZ, R40 ;  /* 0x000000ffff177224 */ /* 0x000fe400078e0028 */
[----:B------:R-:W-:-:S04]  /*5dc0*/  IMAD.MOV.U32 R40, RZ, RZ, R25 ;  /* 0x000000ffff287224 */ /* 0x000fc800078e0019 */
[----:B------:R-:W-:-:S04]  /*5dd0*/  IMAD.WIDE R40, R10, 0x2, R40 ;  /* 0x000000020a287825 */ /* 0x000fc800078e0228 */
[----:B------:R-:W-:Y:S02]  /*5de0*/  IMAD.MOV.U32 R25, RZ, RZ, R40 ;  /* 0x000000ffff197224 */ /* 0x000fe400078e0028 */
[----:B------:R-:W-:Y:S02]  /*5df0*/  IMAD.MOV.U32 R35, RZ, RZ, R41 ;  /* 0x000000ffff237224 */ /* 0x000fe400078e0029 */
[----:B------:R-:W-:Y:S02]  /*5e00*/  IMAD.MOV.U32 R40, RZ, RZ, R28 ;  /* 0x000000ffff287224 */ /* 0x000fe400078e001c */
[----:B------:R-:W-:-:S04]  /*5e10*/  IMAD.MOV.U32 R41, RZ, RZ, R39 ;  /* 0x000000ffff297224 */ /* 0x000fc800078e0027 */
[----:B------:R-:W-:-:S04]  /*5e20*/  IMAD.WIDE R40, R10, 0x2, R40 ;  /* 0x000000020a287825 */ /* 0x000fc800078e0228 */
[----:B------:R-:W-:Y:S02]  /*5e30*/  IMAD.MOV.U32 R28, RZ, RZ, R40 ;  /* 0x000000ffff1c7224 */ /* 0x000fe400078e0028 */
[----:B------:R-:W-:Y:S02]  /*5e40*/  IMAD.MOV.U32 R39, RZ, RZ, R41 ;  /* 0x000000ffff277224 */ /* 0x000fe400078e0029 */
[----:B------:R-:W-:Y:S02]  /*5e50*/  IMAD.MOV.U32 R40, RZ, RZ, R30 ;  /* 0x000000ffff287224 */ /* 0x000fe400078e001e */
[----:B------:R-:W-:-:S04]  /*5e60*/  IMAD.MOV.U32 R41, RZ, RZ, R113 ;  /* 0x000000ffff297224 */ /* 0x000fc800078e0071 */
[----:B------:R-:W-:Y:S01]  /*5e70*/  IMAD.WIDE R40, R10, 0x2, R40 ;  /* 0x000000020a287825 */ /* 0x000fe200078e0228 */
[----:B------:R0:W-:Y:S03]  /*5e80*/  STS.U16 [R221+0xe00], R43 ;  /* 0x000e002bdd007388 */ /* 0x0001e60000000400 */
[----:B------:R-:W-:Y:S01]  /*5e90*/  IMAD.MOV.U32 R30, RZ, RZ, R40 ;  /* 0x000000ffff1e7224 */ /* 0x000fe200078e0028 */
[----:B------:R1:W-:Y:S01]  /*5ea0*/  STS.U16 [R221+0x1000], R42 ;  /* 0x0010002add007388 */ /* 0x0003e20000000400 */
[----:B------:R-:W-:Y:S01]  /*5eb0*/  MOV R113, R41 ;  /* 0x0000002900717202 */ /* 0x000fe20000000f00 */
[----:B------:R-:W-:Y:S02]  /*5ec0*/  IMAD.MOV.U32 R40, RZ, RZ, R36 ;  /* 0x000000ffff287224 */ /* 0x000fe400078e0024 */
[----:B------:R-:W-:Y:S02]  /*5ed0*/  IMAD.MOV.U32 R41, RZ, RZ, R119 ;  /* 0x000000ffff297224 */ /* 0x000fe400078e0077 */
[----:B0-----:R-:W-:-:S02]  /*5ee0*/  IMAD.MOV.U32 R43, RZ, RZ, R117 ;  /* 0x000000ffff2b7224 */ /* 0x001fc400078e0075 */
[----:B-1----:R-:W-:Y:S02]  /*5ef0*/  IMAD.MOV.U32 R42, RZ, RZ, R34 ;  /* 0x000000ffff2a7224 */ /* 0x002fe400078e0022 */
[----:B------:R-:W-:-:S04]  /*5f00*/  IMAD.WIDE R40, R10, 0x2, R40 ;  /* 0x000000020a287825 */ /* 0x000fc800078e0228 */
[----:B------:R-:W-:Y:S01]  /*5f10*/  IMAD.WIDE R42, R10, 0x2, R42 ;  /* 0x000000020a2a7825 */ /* 0x000fe200078e022a */
[----:B------:R0:W-:Y:S03]  /*5f20*/  STS.U16 [R221+0xc00], R44 ;  /* 0x000c002cdd007388 */ /* 0x0001e60000000400 */
[----:B------:R-:W-:Y:S01]  /*5f30*/  IMAD.MOV.U32 R117, RZ, RZ, R43 ;  /* 0x000000ffff757224 */ /* 0x000fe200078e002b */
[----:B------:R-:W-:Y:S01]  /*5f40*/  STS.U16 [R221+0x1200], R249 ;  /* 0x001200f9dd007388 */ /* 0x000fe20000000400 */
[----:B------:R-:W-:Y:S01]  /*5f50*/  IMAD.MOV.U32 R34, RZ, RZ, R42 ;  /* 0x000000ffff227224 */ /* 0x000fe200078e002a */
[----:B------:R-:W-:Y:S01]  /*5f60*/  MOV R43, R123 ;  /* 0x0000007b002b7202 */ /* 0x000fe20000000f00 */
[----:B------:R-:W-:Y:S01]  /*5f70*/  IMAD.MOV.U32 R36, RZ, RZ, R40 ;  /* 0x000000ffff247224 */ /* 0x000fe200078e0028 */
[----:B------:R-:W-:Y:S01]  /*5f80*/  STS.U16 [R221+0x1400], R248 ;  /* 0x001400f8dd007388 */ /* 0x000fe20000000400 */
[----:B------:R-:W-:-:S02]  /*5f90*/  IMAD.MOV.U32 R119, RZ, RZ, R41 ;  /* 0x000000ffff777224 */ /* 0x000fc400078e0029 */
[----:B------:R-:W-:Y:S01]  /*5fa0*/  IMAD.MOV.U32 R42, RZ, RZ, R112 ;  /* 0x000000ffff2a7224 */ /* 0x000fe200078e0070 */
[----:B------:R-:W-:Y:S01]  /*5fb0*/  STS.U16 [R221+0x1600], R247 ;  /* 0x001600f7dd007388 */ /* 0x000fe20000000400 */
[----:B------:R-:W-:Y:S02]  /*5fc0*/  IMAD.MOV.U32 R40, RZ, RZ, R114 ;  /* 0x000000ffff287224 */ /* 0x000fe400078e0072 */
[----:B------:R-:W-:Y:S01]  /*5fd0*/  IMAD.MOV.U32 R41, RZ, RZ, R125 ;  /* 0x000000ffff297224 */ /* 0x000fe200078e007d */
[----:B------:R-:W-:Y:S01]  /*5fe0*/  STS.U16 [R221+0x1800], R246 ;  /* 0x001800f6dd007388 */ /* 0x000fe20000000400 */
[----:B0-----:R-:W-:-:S03]  /*5ff0*/  IMAD.MOV.U32 R44, RZ, RZ, R32 ;  /* 0x000000ffff2c7224 */ /* 0x001fc600078e0020 */
[----:B------:R-:W-:Y:S04]  /*6000*/  STS.U16 [R221+0x1a00], R245 ;  /* 0x001a00f5dd007388 */ /* 0x000fe80000000400 */
        /* <DEDUP_REMOVED lines=17> */
[----:B------:R-:W-:Y:S01]  /*6120*/  STS.U16 [R221+0x3e00], R81 ;  /* 0x003e0051dd007388 */ /* 0x000fe20000000400 */
[----:B------:R-:W-:-:S04]  /*6130*/  IMAD.WIDE R42, R10, 0x2, R42 ;  /* 0x000000020a2a7825 */ /* 0x000fc800078e022a */
[----:B------:R-:W-:-:S04]  /*6140*/  IMAD.WIDE R40, R10, 0x2, R40 ;  /* 0x000000020a287825 */ /* 0x000fc800078e0228 */
[----:B------:R-:W-:Y:S02]  /*6150*/  IMAD.MOV.U32 R112, RZ, RZ, R42 ;  /* 0x000000ffff707224 */ /* 0x000fe400078e002a */
[----:B------:R-:W-:Y:S02]  /*6160*/  IMAD.MOV.U32 R123, RZ, RZ, R43 ;  /* 0x000000ffff7b7224 */ /* 0x000fe400078e002b */
[----:B------:R-:W-:Y:S02]  /*6170*/  IMAD.MOV.U32 R114, RZ, RZ, R40 ;  /* 0x000000ffff727224 */ /* 0x000fe400078e0028 */
[----:B------:R-:W-:Y:S02]  /*6180*/  IMAD.MOV.U32 R125, RZ, RZ, R41 ;  /* 0x000000ffff7d7224 */ /* 0x000fe400078e0029 */
[----:B------:R-:W-:Y:S02]  /*6190*/  IMAD.MOV.U32 R42, RZ, RZ, R118 ;  /* 0x000000ffff2a7224 */ /* 0x000fe400078e0076 */
[----:B------:R-:W-:-:S02]  /*61a0*/  IMAD.MOV.U32 R43, RZ, RZ, R129 ;  /* 0x000000ffff2b7224 */ /* 0x000fc400078e0081 */
[----:B------:R-:W-:Y:S02]  /*61b0*/  IMAD.MOV.U32 R40, RZ, RZ, R120 ;  /* 0x000000ffff287224 */ /* 0x000fe400078e0078 */
[----:B------:R-:W-:Y:S02]  /*61c0*/  IMAD.MOV.U32 R41, RZ, RZ, R131 ;  /* 0x000000ffff297224 */ /* 0x000fe400078e0083 */
[----:B------:R-:W-:-:S04]  /*61d0*/  IMAD.WIDE R42, R10, 0x2, R42 ;  /* 0x000000020a2a7825 */ /* 0x000fc800078e022a */
[----:B------:R-:W-:-:S04]  /*61e0*/  IMAD.WIDE R40, R10, 0x2, R40 ;  /* 0x000000020a287825 */ /* 0x000fc800078e0228 */
[----:B------:R-:W-:Y:S02]  /*61f0*/  IMAD.MOV.U32 R118, RZ, RZ, R42 ;  /* 0x000000ffff767224 */ /* 0x000fe400078e002a */
[----:B------:R-:W-:Y:S02]  /*6200*/  IMAD.MOV.U32 R129, RZ, RZ, R43 ;  /* 0x000000ffff817224 */ /* 0x000fe400078e002b */
[----:B------:R-:W-:Y:S02]  /*6210*/  IMAD.MOV.U32 R120, RZ, RZ, R40 ;  /* 0x000000ffff787224 */ /* 0x000fe400078e0028 */
[----:B------:R-:W-:Y:S01]  /*6220*/  IMAD.MOV.U32 R131, RZ, RZ, R41 ;  /* 0x000000ffff837224 */ /* 0x000fe200078e0029 */
[----:B--2---:R0:W-:Y:S02]  /*6230*/  STS.U16 [R20+0x3700], R45 ;  /* 0x0037002d14007388 */ /* 0x0041e40000000400 */
[----:B0-----:R-:W-:-:S04]  /*6240*/  IMAD.MOV.U32 R45, RZ, RZ, R115 ;  /* 0x000000ffff2d7224 */ /* 0x001fc800078e0073 */
        /* <DEDUP_REMOVED lines=13> */
[----:B------:R-:W-:Y:S01]  /*6320*/  IMAD.MOV.U32 R45, RZ, RZ, R127 ;  /* 0x000000ffff2d7224 */ /* 0x000fe200078e007f */
[----:B------:R-:W-:Y:S01]  /*6330*/  STS.U16 [R20+0x3f00], R80 ;  /* 0x003f005014007388 */ /* 0x000fe20000000400 */
[----:B------:R-:W-:-:S03]  /*6340*/  IMAD.WIDE R42, R10, 0x2, R42 ;  /* 0x000000020a2a7825 */ /* 0x000fc600078e022a */
[----:B------:R-:W-:Y:S01]  /*6350*/  STS.U16 [R20+0x100], R79 ;  /* 0x0001004f14007388 */ /* 0x000fe20000000400 */
[----:B------:R-:W-:-:S03]  /*6360*/  IMAD.WIDE R40, R10, 0x2, R40 ;  /* 0x000000020a287825 */ /* 0x000fc600078e0228 */
[----:B------:R-:W-:Y:S01]  /*6370*/  STS.U16 [R20+0x300], R78 ;  /* 0x0003004e14007388 */ /* 0x000fe20000000400 */
[----:B------:R-:W-:-:S03]  /*6380*/  IMAD.WIDE R44, R10, 0x2, R44 ;  /* 0x000000020a2c7825 */ /* 0x000fc600078e022c */
        /* <DEDUP_REMOVED lines=19> */
[----:B---3--:R-:W-:Y:S04]  /*64c0*/  STS.U16 [R20+0x2b00], R54 ;  /* 0x002b003614007388 */ /* 0x008fe80000000400 */
[----:B----4-:R-:W-:Y:S04]  /*64d0*/  STS.U16 [R20+0x2d00], R53 ;  /* 0x002d003514007388 */ /* 0x010fe80000000400 */
[----:B-----5:R-:W-:Y:S04]  /*64e0*/  STS.U16 [R20+0x2f00], R52 ;  /* 0x002f003414007388 */ /* 0x020fe80000000400 */
[----:B------:R-:W-:Y:S04]  /*64f0*/  STS.U16 [R20+0x3100], R51 ;  /* 0x0031003314007388 */ /* 0x000fe80000000400 */
[----:B------:R-:W-:Y:S04]  /*6500*/  STS.U16 [R20+0x3300], R50 ;  /* 0x0033003214007388 */ /* 0x000fe80000000400 */
[----:B------:R-:W-:Y:S04]  /*6510*/  STS.U16 [R20+0x3500], R49 ;  /* 0x0035003114007388 */ /* 0x000fe80000000400 */
[----:B------:R-:W-:Y:S04]  /*6520*/  STS.U16 [R20+0x3900], R48 ;  /* 0x0039003014007388 */ /* 0x000fe80000000400 */
[----:B------:R-:W-:Y:S04]  /*6530*/  STS.U16 [R20+0x3b00], R47 ;  /* 0x003b002f14007388 */ /* 0x000fe80000000400 */
[----:B------:R-:W-:Y:S01]  /*6540*/  STS.U16 [R20+0x3d00], R46 ;  /* 0x003d002e14007388 */ /* 0x000fe20000000400 */
[----:B------:R-:W-:-:S03]  /*6550*/  IMAD.MOV.U32 R124, RZ, RZ, R42 ;  /* 0x000000ffff7c7224 */ /* 0x000fc600078e002a */
[----:B------:R-:W-:Y:S01]  /*6560*/  BAR.SYNC.DEFER_BLOCKING 0x0 ;  /* 0x0000000000007b1d */ /* 0x000fe20000010000 */
[----:B------:R-:W-:Y:S01]  /*6570*/  IMAD.MOV.U32 R135, RZ, RZ, R43 ;  /* 0x000000ffff877224 */ /* 0x000fe200078e002b */
[----:B------:R-:W-:Y:S01]  /*6580*/  MOV R137, R41 ;  /* 0x0000002900897202 */ /* 0x000fe20000000f00 */
[----:B------:R-:W-:Y:S01]  /*6590*/  IMAD.MOV.U32 R126, RZ, RZ, R40 ;  /* 0x000000ffff7e7224 */ /* 0x000fe200078e0028 */
[----:B------:R-:W-:Y:S01]  /*65a0*/  MOV R127, R45 ;  /* 0x0000002d007f7202 */ /* 0x000fe20000000f00 */
[----:B------:R-:W-:Y:S02]  /*65b0*/  IMAD.MOV.U32 R42, RZ, RZ, R130 ;  /* 0x000000ffff2a7224 */ /* 0x000fe400078e0082 */
[----:B------:R-:W-:Y:S02]  /*65c0*/  IMAD.MOV.U32 R43, RZ, RZ, R141 ;  /* 0x000000ffff2b7224 */ /* 0x000fe400078e008d */
[----:B------:R-:W-:Y:S02]  /*65d0*/  IMAD.MOV.U32 R116, RZ, RZ, R44 ;  /* 0x000000ffff747224 */ /* 0x000fe400078e002c */
[----:B------:R-:W-:-:S02]  /*65e0*/  IMAD.MOV.U32 R40, RZ, RZ, R132 ;  /* 0x000000ffff287224 */ /* 0x000fc400078e0084 */
[----:B------:R-:W-:Y:S02]  /*65f0*/  IMAD.MOV.U32 R41, RZ, RZ, R143 ;  /* 0x000000ffff297224 */ /* 0x000fe400078e008f */
[----:B------:R-:W-:Y:S02]  /*6600*/  IMAD.MOV.U32 R44, RZ, RZ, R122 ;  /* 0x000000ffff2c7224 */ /* 0x000fe400078e007a */
[----:B------:R-:W-:Y:S02]  /*6610*/  IMAD.MOV.U32 R45, RZ, RZ, R133 ;  /* 0x000000ffff2d7224 */ /* 0x000fe400078e0085 */
[----:B------:R-:W-:-:S04]  /*6620*/  IMAD.WIDE R42, R10, 0x2, R42 ;  /* 0x000000020a2a7825 */ /* 0x000fc800078e022a */
[C---:B------:R-:W-:Y:S01]  /*6630*/  IMAD.WIDE R40, R10.reuse, 0x2, R40 ;  /* 0x000000020a287825 */ /* 0x040fe200078e0228 */
[----:B------:R-:W-:Y:S03]  /*6640*/  LDSM.16.MT88.4 R76, [R7+0x4000] ;  /* 0x00400000074c783b */ /* 0x000fe60000004200 */
[----:B------:R-:W-:Y:S01]  /*6650*/  IMAD.WIDE R44, R10, 0x2, R44 ;  /* 0x000000020a2c7825 */ /* 0x000fe200078e022c */
[----:B------:R-:W0:Y:S03]  /*6660*/  LDSM.16.M88.4 R48, [R0+0x2000] ;  /* 0x002000000030783b */ /* 0x000e260000000200 */
[----:B------:R-:W-:Y:S01]  /*6670*/  IMAD.MOV.U32 R141, RZ, RZ, R43 ;  /* 0x000000ffff8d7224 */ /* 0x000fe200078e002b */
[----:B------:R-:W-:Y:S01]  /*6680*/  MOV R43, R147 ;  /* 0x00000093002b7202 */ /* 0x000fe20000000f00 */
[----:B------:R-:W-:Y:S01]  /*6690*/  IMAD.MOV.U32 R130, RZ, RZ, R42 ;  /* 0x000000ffff827224 */ /* 0x000fe200078e002a */
[----:B------:R-:W-:Y:S01]  /*66a0*/  LDSM.16.M88.4 R64, [R0] ;  /* 0x000000000040783b */ /* 0x000fe20000000200 */
[----:B------:R-:W-:-:S02]  /*66b0*/  IMAD.MOV.U32 R132, RZ, RZ, R40 ;  /* 0x000000ffff847224 */ /* 0x000fc400078e0028 */
[----:B------:R-:W-:Y:S01]  /*66c0*/  IMAD.MOV.U32 R143, RZ, RZ, R41 ;  /* 0x000000ffff8f7224 */ /* 0x000fe200078e0029 */
[----:B------:R-:W-:Y:S01]  /*66d0*/  LDSM.16.M88.4 R60, [R0+0x800] ;  /* 0x00080000003c783b */ /* 0x000fe20000000200 */
[----:B------:R-:W-:Y:S02]  /*66e0*/  IMAD.MOV.U32 R122, RZ, RZ, R44 ;  /* 0x000000ffff7a7224 */ /* 0x000fe400078e002c */
[----:B------:R-:W-:Y:S01]  /*66f0*/  IMAD.MOV.U32 R133, RZ, RZ, R45 ;  /* 0x000000ffff857224 */ /* 0x000fe200078e002d */
[----:B------:R-:W-:Y:S01]  /*6700*/  LDSM.16.M88.4 R56, [R0+0x1000] ;  /* 0x001000000038783b */ /* 0x000fe20000000200 */
[----:B------:R-:W-:Y:S02]  /*6710*/  IMAD.MOV.U32 R42, RZ, RZ, R136 ;  /* 0x000000ffff2a7224 */ /* 0x000fe400078e0088 */
[----:B------:R-:W-:Y:S01]  /*6720*/  IMAD.MOV.U32 R40, RZ, RZ, R138 ;  /* 0x000000ffff287224 */ /* 0x000fe200078e008a */
[----:B------:R-:W-:Y:S01]  /*6730*/  LDSM.16.M88.4 R52, [R0+0x1800] ;  /* 0x001800000034783b */ /* 0x000fe20000000200 */
[----:B------:R-:W-:-:S02]  /*6740*/  IMAD.MOV.U32 R41, RZ, RZ, R149 ;  /* 0x000000ffff297224 */ /* 0x000fc400078e0095 */
[----:B------:R-:W-:Y:S01]  /*6750*/  IMAD.MOV.U32 R44, RZ, RZ, R128 ;  /* 0x000000ffff2c7224 */ /* 0x000fe200078e0080 */
[----:B------:R-:W-:Y:S01]  /*6760*/  LDSM.16.M88.4 R80, [R0+0x3800] ;  /* 0x003800000050783b */ /* 0x000fe20000000200 */
[----:B------:R-:W-:Y:S02]  /*6770*/  IMAD.MOV.U32 R45, RZ, RZ, R139 ;  /* 0x000000ffff2d7224 */ /* 0x000fe400078e008b */
[C---:B------:R-:W-:Y:S01]  /*6780*/  IMAD.WIDE R42, R10.reuse, 0x2, R42 ;  /* 0x000000020a2a7825 */ /* 0x040fe200078e022a */
[----:B------:R-:W-:Y:S03]  /*6790*/  LDSM.16.MT88.4 R72, [R7+0x4200] ;  /* 0x004200000748783b */ /* 0x000fe60000004200 */
[----:B------:R-:W-:-:S04]  /*67a0*/  IMAD.WIDE R40, R10, 0x2, R40 ;  /* 0x000000020a287825 */ /* 0x000fc800078e0228 */
[----:B------:R-:W-:-:S04]  /*67b0*/  IMAD.WIDE R44, R10, 0x2, R44 ;  /* 0x000000020a2c7825 */ /* 0x000fc800078e022c */
[----:B------:R-:W-:Y:S02]  /*67c0*/  IMAD.MOV.U32 R136, RZ, RZ, R42 ;  /* 0x000000ffff887224 */ /* 0x000fe400078e002a */
[----:B------:R-:W-:Y:S02]  /*67d0*/  IMAD.MOV.U32 R147, RZ, RZ, R43 ;  /* 0x000000ffff937224 */ /* 0x000fe400078e002b */
[----:B------:R-:W-:Y:S02]  /*67e0*/  IMAD.MOV.U32 R138, RZ, RZ, R40 ;  /* 0x000000ffff8a7224 */ /* 0x000fe400078e0028 */
[----:B------:R-:W-:Y:S02]  /*67f0*/  IMAD.MOV.U32 R149, RZ, RZ, R41 ;  /* 0x000000ffff957224 */ /* 0x000fe400078e0029 */
[----:B------:R-:W-:Y:S01]  /*6800*/  IMAD.MOV.U32 R128, RZ, RZ, R44 ;  /* 0x000000ffff807224 */ /* 0x000fe200078e002c */
[----:B------:R-:W1:Y:S01]  /*6810*/  LDSM.16.M88.4 R40, [R0+0x3000] ;  /* 0x003000000028783b */ /* 0x000e620000000200 */
[----:B------:R-:W-:-:S03]  /*6820*/  IMAD.MOV.U32 R139, RZ, RZ, R45 ;  /* 0x000000ffff8b7224 */ /* 0x000fc600078e002d */
[----:B------:R-:W2:Y:S01]  /*6830*/  LDSM.16.M88.4 R44, [R0+0x2800] ;  /* 0x00280000002c783b */ /* 0x000ea20000000200 */
[----:B0-----:R-:W-:Y:S07]  /*6840*/  HMMA.16816.F32.BF16 R92, R76, R48, R92 ;  /* 0x000000304c5c723c */ /* 0x001fee000004185c */
[----:B------:R-:W-:Y:S02]  /*6850*/  IMAD.MOV.U32 R48, RZ, RZ, R150 ;  /* 0x000000ffff307224 */ /* 0x000fe400078e0096 */
[----:B------:R-:W-:-:S04]  /*6860*/  IMAD.MOV.U32 R49, RZ, RZ, R161 ;  /* 0x000000ffff317224 */ /* 0x000fc800078e00a1 */
[----:B------:R-:W-:Y:S01]  /*6870*/  IMAD.WIDE R48, R10, 0x2, R48 ;  /* 0x000000020a307825 */ /* 0x000fe200078e0230 */
[C---:B-1----:R-:W-:Y:S07]  /*6880*/  HMMA.16816.F32.BF16 R84, R76.reuse, R40, R84 ;  /* 0x000000284c54723c */ /* 0x042fee0000041854 */
[----:B------:R-:W-:Y:S01]  /*6890*/  IMAD.MOV.U32 R40, RZ, RZ, R162 ;  /* 0x000000ffff287224 */ /* 0x000fe200078e00a2 */
[----:B--2---:R-:W-:Y:S01]  /*68a0*/  HMMA.16816.F32.BF16 R88, R76, R44, R88 ;  /* 0x0000002c4c58723c */ /* 0x004fe20000041858 */
[----:B------:R-:W-:-:S06]  /*68b0*/  IMAD.MOV.U32 R41, RZ, RZ, R173 ;  /* 0x000000ffff297224 */ /* 0x000fcc00078e00ad */
[----:B------:R-:W-:Y:S02]  /*68c0*/  IMAD.MOV.U32 R44, RZ, RZ, R156 ;  /* 0x000000ffff2c7224 */ /* 0x000fe400078e009c */
[----:B------:R-:W-:Y:S02]  /*68d0*/  IMAD.MOV.U32 R45, RZ, RZ, R167 ;  /* 0x000000ffff2d7224 */ /* 0x000fe400078e00a7 */
[----:B------:R-:W-:-:S04]  /*68e0*/  IMAD.WIDE R40, R10, 0x2, R40 ;  /* 0x000000020a287825 */ /* 0x000fc800078e0228 */
[----:B------:R-:W-:-:S04]  /*68f0*/  IMAD.WIDE R44, R10, 0x2, R44 ;  /* 0x000000020a2c7825 */ /* 0x000fc800078e022c */
[----:B------:R-:W-:Y:S02]  /*6900*/  IMAD.MOV.U32 R162, RZ, RZ, R40 ;  /* 0x000000ffffa27224 */ /* 0x000fe400078e0028 */
[----:B------:R-:W-:Y:S02]  /*6910*/  IMAD.MOV.U32 R173, RZ, RZ, R41 ;  /* 0x000000ffffad7224 */ /* 0x000fe400078e0029 */
[----:B------:R-:W-:Y:S01]  /*6920*/  IMAD.MOV.U32 R167, RZ, RZ, R45 ;  /* 0x000000ffffa77224 */ /* 0x000fe200078e002d */
[----:B------:R-:W-:Y:S01]  /*6930*/  MOV R45, R171 ;  /* 0x000000ab002d7202 */ /* 0x000fe20000000f00 */
[----:B------:R-:W-:Y:S02]  /*6940*/  IMAD.MOV.U32 R40, RZ, RZ, R168 ;  /* 0x000000ffff287224 */ /* 0x000fe400078e00a8 */
[----:B------:R-:W-:Y:S02]  /*6950*/  IMAD.MOV.U32 R41, RZ, RZ, R179 ;  /* 0x000000ffff297224 */ /* 0x000fe400078e00b3 */
[----:B------:R-:W-:-:S02]  /*6960*/  IMAD.MOV.U32 R156, RZ, RZ, R44 ;  /* 0x000000ffff9c7224 */ /* 0x000fc400078e002c */
[----:B------:R-:W-:Y:S02]  /*6970*/  IMAD.MOV.U32 R44, RZ, RZ, R160 ;  /* 0x000000ffff2c7224 */ /* 0x000fe400078e00a0 */
[----:B------:R-:W-:Y:S01]  /*6980*/  IMAD.WIDE R40, R10, 0x2, R40 ;  /* 0x000000020a287825 */ /* 0x000fe200078e0228 */
[----:B------:R-:W-:-:S03]  /*6990*/  MOV R161, R49 ;  /* 0x0000003100a17202 */ /* 0x000fc60000000f00 */
        /* <DEDUP_REMOVED lines=9> */
[----:B------:R-:W-:Y:S02]  /*6a30*/  IMAD.MOV.U32 R171, RZ, RZ, R45 ;  /* 0x000000ffffab7224 */ /* 0x000fe400078e002d */
[----:B------:R-:W-:Y:S02]  /*6a40*/  IMAD.MOV.U32 R44, RZ, RZ, R166 ;  /* 0x000000ffff2c7224 */ /* 0x000fe400078e00a6 */
[----:B------:R-:W-:Y:S02]  /*6a50*/  IMAD.MOV.U32 R45, RZ, RZ, R177 ;  /* 0x000000ffff2d7224 */ /* 0x000fe400078e00b1 */
[----:B------:R-:W-:-:S04]  /*6a60*/  IMAD.WIDE R40, R10, 0x2, R40 ;  /* 0x000000020a287825 */ /* 0x000fc800078e0228 */
        /* <DEDUP_REMOVED lines=28> */
[----:B------:R-:W-:-:S02]  /*6c30*/  IMAD.MOV.U32 R45, RZ, RZ, R189 ;  /* 0x000000ffff2d7224 */ /* 0x000fc400078e00bd */
[----:B------:R-:W-:-:S04]  /*6c40*/  IMAD.WIDE R48, R10, 0x2, R48 ;  /* 0x000000020a307825 */ /* 0x000fc800078e0230 */
[----:B------:R-:W-:-:S04]  /*6c50*/  IMAD.WIDE R40, R10, 0x2, R40 ;  /* 0x000000020a287825 */ /* 0x000fc800078e0228 */
[----:B------:R-:W-:Y:S01]  /*6c60*/  IMAD.WIDE R44, R10, 0x2, R44 ;  /* 0x000000020a2c7825 */ /* 0x000fe200078e022c */
[----:B------:R-:W-:-:S03]  /*6c70*/  MOV R175, R49 ;  /* 0x0000003100af7202 */ /* 0x000fc60000000f00 */
[----:B------:R-:W-:Y:S02]  /*6c80*/  IMAD.MOV.U32 R186, RZ, RZ, R40 ;  /* 0x000000ffffba7224 */ /* 0x000fe400078e0028 */
[----:B------:R-:W-:Y:S02]  /*6c90*/  IMAD.MOV.U32 R197, RZ, RZ, R41 ;  /* 0x000000ffffc57224 */ /* 0x000fe400078e0029 */
[----:B------:R-:W-:Y:S02]  /*6ca0*/  IMAD.MOV.U32 R164, RZ, RZ, R48 ;  /* 0x000000ffffa47224 */ /* 0x000fe400078e0030 */
[----:B------:R-:W-:Y:S01]  /*6cb0*/  IMAD.MOV.U32 R189, RZ, RZ, R45 ;  /* 0x000000ffffbd7224 */ /* 0x000fe200078e002d */
[----:B------:R-:W-:Y:S01]  /*6cc0*/  MOV R45, R195 ;  /* 0x000000c3002d7202 */ /* 0x000fe20000000f00 */
[----:B------:R-:W-:Y:S02]  /*6cd0*/  IMAD.MOV.U32 R40, RZ, RZ, R192 ;  /* 0x000000ffff287224 */ /* 0x000fe400078e00c0 */
[----:B------:R-:W-:-:S02]  /*6ce0*/  IMAD.MOV.U32 R41, RZ, RZ, R203 ;  /* 0x000000ffff297224 */ /* 0x000fc400078e00cb */
        /* <DEDUP_REMOVED lines=20> */
[----:B------:R-:W-:Y:S01]  /*6e30*/  IMAD.WIDE R48, R10, 0x2, R48 ;  /* 0x000000020a307825 */ /* 0x000fe200078e0230 */
[----:B------:R-:W-:-:S03]  /*6e40*/  MOV R209, R41 ;  /* 0x0000002900d17202 */ /* 0x000fc60000000f00 */
[----:B------:R-:W-:Y:S01]  /*6e50*/  IMAD.WIDE R44, R10, 0x2, R44 ;  /* 0x000000020a2c7825 */ /* 0x000fe200078e022c */
[C---:B------:R-:W-:Y:S03]  /*6e60*/  HMMA.16816.F32.BF16 R108, R76.reuse, R64, R108 ;  /* 0x000000404c6c723c */ /* 0x040fe6000004186c */
[----:B------:R-:W-:Y:S02]  /*6e70*/  IMAD.MOV.U32 R176, RZ, RZ, R48 ;  /* 0x000000ffffb07224 */ /* 0x000fe400078e0030 */
[----:B------:R-:W-:Y:S02]  /*6e80*/  IMAD.MOV.U32 R187, RZ, RZ, R49 ;  /* 0x000000ffffbb7224 */ /* 0x000fe400078e0031 */
[----:B------:R-:W-:Y:S01]  /*6e90*/  IMAD.MOV.U32 R198, RZ, RZ, R40 ;  /* 0x000000ffffc67224 */ /* 0x000fe200078e0028 */
[----:B------:R-:W-:Y:S01]  /*6ea0*/  HMMA.16816.F32.BF16 R104, R76, R60, R104 ;  /* 0x0000003c4c68723c */ /* 0x000fe20000041868 */
[----:B------:R-:W-:-:S02]  /*6eb0*/  IMAD.MOV.U32 R48, RZ, RZ, R182 ;  /* 0x000000ffff307224 */ /* 0x000fc400078e00b6 */
[----:B------:R-:W-:Y:S02]  /*6ec0*/  IMAD.MOV.U32 R49, RZ, RZ, R193 ;  /* 0x000000ffff317224 */ /* 0x000fe400078e00c1 */
[----:B------:R-:W-:Y:S02]  /*6ed0*/  IMAD.MOV.U32 R190, RZ, RZ, R44 ;  /* 0x000000ffffbe7224 */ /* 0x000fe400078e002c */
[----:B------:R-:W-:Y:S01]  /*6ee0*/  IMAD.MOV.U32 R201, RZ, RZ, R45 ;  /* 0x000000ffffc97224 */ /* 0x000fe200078e002d */
[----:B------:R-:W-:Y:S01]  /*6ef0*/  HMMA.16816.F32.BF16 R100, R76, R56, R100 ;  /* 0x000000384c64723c */ /* 0x000fe20000041864 */
[----:B------:R-:W-:Y:S02]  /*6f00*/  IMAD.MOV.U32 R40, RZ, RZ, R204 ;  /* 0x000000ffff287224 */ /* 0x000fe400078e00cc */
[----:B------:R-:W-:Y:S02]  /*6f10*/  IMAD.MOV.U32 R41, RZ, RZ, R215 ;  /* 0x000000ffff297224 */ /* 0x000fe400078e00d7 */
[----:B------:R-:W-:-:S02]  /*6f20*/  IMAD.MOV.U32 R250, RZ, RZ, R22 ;  /* 0x000000fffffa7224 */ /* 0x000fc400078e0016 */
[----:B------:R-:W-:Y:S01]  /*6f30*/  IMAD.MOV.U32 R251, RZ, RZ, R29 ;  /* 0x000000fffffb7224 */ /* 0x000fe200078e001d */
[C---:B------:R-:W-:Y:S01]  /*6f40*/  HMMA.16816.F32.BF16 R96, R76.reuse, R52, R96 ;  /* 0x000000344c60723c */ /* 0x040fe20000041860 */
[----:B------:R-:W-:Y:S02]  /*6f50*/  IMAD.MOV.U32 R56, RZ, RZ, R134 ;  /* 0x000000ffff387224 */ /* 0x000fe400078e0086 */
[----:B------:R-:W-:Y:S02]  /*6f60*/  IMAD.MOV.U32 R57, RZ, RZ, R145 ;  /* 0x000000ffff397224 */ /* 0x000fe400078e0091 */
[----:B------:R-:W-:Y:S02]  /*6f70*/  IMAD.MOV.U32 R44, RZ, RZ, R196 ;  /* 0x000000ffff2c7224 */ /* 0x000fe400078e00c4 */
[----:B------:R-:W-:Y:S01]  /*6f80*/  IMAD.MOV.U32 R52, RZ, RZ, R144 ;  /* 0x000000ffff347224 */ /* 0x000fe200078e0090 */
[----:B------:R-:W-:Y:S01]  /*6f90*/  HMMA.16816.F32.BF16 R68, R76, R80, R68 ;  /* 0x000000504c44723c */ /* 0x000fe20000041844 */
[----:B------:R-:W-:-:S02]  /*6fa0*/  IMAD.MOV.U32 R53, RZ, RZ, R155 ;  /* 0x000000ffff357224 */ /* 0x000fc400078e009b */
[----:B------:R-:W-:Y:S02]  /*6fb0*/  IMAD.MOV.U32 R45, RZ, RZ, R207 ;  /* 0x000000ffff2d7224 */ /* 0x000fe400078e00cf */
[----:B------:R-:W-:-:S04]  /*6fc0*/  IMAD.WIDE R48, R10, 0x2, R48 ;  /* 0x000000020a307825 */ /* 0x000fc800078e0230 */
[C---:B------:R-:W-:Y:S01]  /*6fd0*/  IMAD.WIDE R40, R10.reuse, 0x2, R40 ;  /* 0x000000020a287825 */ /* 0x040fe200078e0228 */
[----:B------:R-:W-:Y:S03]  /*6fe0*/  HMMA.16816.F32.BF16 R84, R72, R42, R84 ;  /* 0x0000002a4854723c */ /* 0x000fe60000041854 */
[----:B------:R-:W-:Y:S01]  /*6ff0*/  IMAD.WIDE R250, R10, 0x2, R250 ;  /* 0x000000020afa7825 */ /* 0x000fe200078e02fa */
[----:B------:R-:W-:-:S03]  /*7000*/  IADD3 R222, R222, -0x1, RZ ;  /* 0xffffffffdede7810 */ /* 0x000fc60007ffe0ff */
[----:B------:R-:W-:-:S04]  /*7010*/  IMAD.WIDE R56, R10, 0x2, R56 ;  /* 0x000000020a387825 */ /* 0x000fc800078e0238 */
[----:B------:R-:W-:-:S04]  /*7020*/  IMAD.WIDE R52, R10, 0x2, R52 ;  /* 0x000000020a347825 */ /* 0x000fc800078e0234 */
[----:B------:R-:W-:Y:S01]  /*7030*/  IMAD.WIDE R44, R10, 0x2, R44 ;  /* 0x000000020a2c7825 */ /* 0x000fe200078e022c */
[----:B------:R-:W-:-:S03]  /*7040*/  MOV R43, R217 ;  /* 0x000000d9002b7202 */ /* 0x000fc60000000f00 */
        /* <DEDUP_REMOVED lines=24> */
[----:B------:R-:W-:Y:S01]  /*71d0*/  IMAD.MOV.U32 R42, RZ, RZ, R208 ;  /* 0x000000ffff2a7224 */ /* 0x000fe200078e00d0 */
[----:B------:R-:W-:Y:S01]  /*71e0*/  ISETP.NE.U32.AND P0, PT, R222, RZ, PT ;  /* 0x000000ffde00720c */ /* 0x000fe20003f05070 */
[----:B------:R-:W-:-:S04]  /*71f0*/  IMAD.WIDE R48, R10, 0x2, R48 ;  /* 0x000000020a307825 */ /* 0x000fc800078e0230 */
[----:B------:R-:W-:-:S04]  /*7200*/  IMAD.WIDE R40, R10, 0x2, R40 ;  /* 0x000000020a287825 */ /* 0x000fc800078e0228 */
[----:B------:R-:W-:-:S04]  /*7210*/  IMAD.WIDE R250, R10, 0x2, R250 ;  /* 0x000000020afa7825 */ /* 0x000fc800078e02fa */
[----:B------:R-:W-:-:S04]  /*7220*/  IMAD.WIDE R56, R10, 0x2, R56 ;  /* 0x000000020a387825 */ /* 0x000fc800078e0238 */
[----:B------:R-:W-:-:S04]  /*7230*/  IMAD.WIDE R52, R10, 0x2, R52 ;  /* 0x000000020a347825 */ /* 0x000fc800078e0234 */
[----:B------:R-:W-:-:S04]  /*7240*/  IMAD.WIDE R44, R10, 0x2, R44 ;  /* 0x000000020a2c7825 */ /* 0x000fc800078e022c */
[----:B------:R-:W-:Y:S01]  /*7250*/  IMAD.WIDE R42, R10, 0x2, R42 ;  /* 0x000000020a2a7825 */ /* 0x000fe200078e022a */
[----:B------:R-:W-:Y:S01]  /*7260*/  MOV R199, R49 ;  /* 0x0000003100c77202 */ /* 0x000fe20000000f00 */
[----:B------:R-:W-:Y:S02]  /*7270*/  HMMA.16816.F32.BF16 R88, R72, R46, R88 ;  /* 0x0000002e4858723c */ /* 0x000fe40000041858 */
        /* <DEDUP_REMOVED lines=31> */
[C---:B------:R-:W-:Y:S01]  /*7470*/  IMAD.WIDE R60, R10.reuse, 0x2, R60 ;  /* 0x000000020a3c7825 */ /* 0x040fe200078e023c */
[----:B------:R-:W-:Y:S01]  /*7480*/  HMMA.16816.F32.BF16 R108, R72, R66, R108 ;  /* 0x00000042486c723c */ /* 0x000fe2000004186c */
[----:B------:R-:W-:Y:S02]  /*7490*/  UIADD3 UR4, UR4, -0x20, URZ ;  /* 0xffffffe004047890 */ /* 0x000fe4000fffe03f */
[----:B------:R-:W-:-:S04]  /*74a0*/  IMAD.WIDE R40, R10, 0x2, R40 ;  /* 0x000000020a287825 */ /* 0x000fc800078e0228 */
[C---:B------:R-:W-:Y:S01]  /*74b0*/  IMAD.WIDE R250, R10.reuse, 0x2, R250 ;  /* 0x000000020afa7825 */ /* 0x040fe200078e02fa */
[----:B------:R-:W-:Y:S03]  /*74c0*/  HMMA.16816.F32.BF16 R104, R72, R62, R104 ;  /* 0x0000003e4868723c */ /* 0x000fe60000041868 */
[----:B------:R-:W-:-:S04]  /*74d0*/  IMAD.WIDE R56, R10, 0x2, R56 ;  /* 0x000000020a387825 */ /* 0x000fc800078e0238 */
[C---:B------:R-:W-:Y:S01]  /*74e0*/  IMAD.WIDE R52, R10.reuse, 0x2, R52 ;  /* 0x000000020a347825 */ /* 0x040fe200078e0234 */
[----:B------:R-:W-:Y:S03]  /*74f0*/  HMMA.16816.F32.BF16 R100, R72, R58, R100 ;  /* 0x0000003a4864723c */ /* 0x000fe60000041864 */
[----:B------:R-:W-:-:S04]  /*7500*/  IMAD.WIDE R48, R10, 0x2, R48 ;  /* 0x000000020a307825 */ /* 0x000fc800078e0230 */
[C---:B------:R-:W-:Y:S01]  /*7510*/  IMAD.WIDE R46, R10.reuse, 0x2, R46 ;  /* 0x000000020a2e7825 */ /* 0x040fe200078e022e */
[----:B------:R-:W-:Y:S03]  /*7520*/  HMMA.16816.F32.BF16 R96, R72, R54, R96 ;  /* 0x000000364860723c */ /* 0x000fe60000041860 */
[----:B------:R-:W-:-:S04]  /*7530*/  IMAD.WIDE R44, R10, 0x2, R44 ;  /* 0x000000020a2c7825 */ /* 0x000fc800078e022c */
[----:B------:R-:W-:Y:S01]  /*7540*/  IMAD.WIDE R42, R10, 0x2, R42 ;  /* 0x000000020a2a7825 */ /* 0x000fe200078e022a */
[----:B------:R-:W-:Y:S01]  /*7550*/  HMMA.16816.F32.BF16 R92, R72, R50, R92 ;  /* 0x00000032485c723c */ /* 0x000fe2000004185c */
[----:B------:R-:W-:Y:S02]  /*7560*/  MOV R151, R61 ;  /* 0x0000003d00977202 */ /* 0x000fe40000000f00 */
[----:B------:R-:W-:Y:S01]  /*7570*/  IMAD.MOV.U32 R26, RZ, RZ, R250 ;  /* 0x000000ffff1a7224 */ /* 0x000fe200078e00fa */
[----:B------:R-:W-:Y:S01]  /*7580*/  MOV R220, R41 ;  /* 0x0000002900dc7202 */ /* 0x000fe20000000f00 */
[----:B------:R-:W-:-:S03]  /*7590*/  IMAD.MOV.U32 R37, RZ, RZ, R251 ;  /* 0x000000ffff257224 */ /* 0x000fc600078e00fb */
[----:B------:R-:W-:Y:S01]  /*75a0*/  HMMA.16816.F32.BF16 R68, R72, R82, R68 ;  /* 0x000000524844723c */ /* 0x000fe20000041844 */
        /* <DEDUP_REMOVED lines=14> */
[----:B------:R-:W-:Y:S01]  /*7690*/  IMAD.WIDE R228, R11, 0x2, R228 ;  /* 0x000000020be47825 */ /* 0x000fe200078e02e4 */
[----:B------:R-:W-:Y:S01]  /*76a0*/  @!P0 CALL.REL.NOINC `(.L_x_2) ;  /* 0x0000001000008944 */ /* 0x000fe20003c00000 */
[----:B------:R-:W-:Y:S05]  /*76b0*/  BRA `(.L_x_3) ;  /* 0xffffd45000007947 */ /* 0x000fea000383ffff */
.L_x_2:
[----:B------:R-:W-:Y:S02]  /*76c0*/  F2FP.BF16.PACK_AB R8, R107, R111 ;  /* 0x0000006f6b08723e */ /* 0x000fe400000010ff */
[----:B------:R-:W-:Y:S02]  /*76d0*/  F2FP.BF16.PACK_AB R12, R106, R110 ;  /* 0x0000006e6a0c723e */ /* 0x000fe400000010ff */
[----:B------:R-:W-:Y:S02]  /*76e0*/  F2FP.BF16.PACK_AB R16, R105, R109 ;  /* 0x0000006d6910723e */ /* 0x000fe400000010ff */
[----:B------:R-:W-:-:S02]  /*76f0*/  F2FP.BF16.PACK_AB R11, R71, R87 ;  /* 0x00000057470b723e */ /* 0x000fc400000010ff */
[----:B------:R-:W-:Y:S02]  /*7700*/  F2FP.BF16.PACK_AB R10, R91, R95 ;  /* 0x0000005f5b0a723e */ /* 0x000fe400000010ff */
[----:B------:R-:W-:Y:S02]  /*7710*/  F2FP.BF16.PACK_AB R9, R99, R103 ;  /* 0x000000676309723e */ /* 0x000fe400000010ff */
        /* <DEDUP_REMOVED lines=10> */
.L_x_1:
[----:B------:R-:W-:Y:S01]  /*77c0*/  BAR.SYNC.DEFER_BLOCKING 0x0 ;  /* 0x0000000000007b1d */ /* 0x000fe20000010000 */
[C---:B------:R-:W-:Y:S01]  /*77d0*/  IMAD.SHL.U32 R7, R6.reuse, 0x100, RZ ;  /* 0x0000010006077824 */ /* 0x040fe200078e00ff */
[C---:B------:R-:W-:Y:S01]  /*77e0*/  ISETP.GE.AND P0, PT, R5.reuse, c[0x0][0x178], PT ;  /* 0x00005e0005007a0c */ /* 0x040fe20003f06270 */
[----:B------:R-:W-:Y:S01]  /*77f0*/  IMAD.SHL.U32 R0, R6, 0x4, RZ ;  /* 0x0000000406007824 */ /* 0x000fe200078e00ff */
[----:B------:R-:W-:Y:S01]  /*7800*/  LOP3.LUT R26, R4, 0xf0, R227, 0xfe, !PT ;  /* 0x000000f0041a7812 */ /* 0x000fe200078efee3 */
[----:B------:R-:W-:Y:S01]  /*7810*/  IMAD.SHL.U32 R20, R6, 0x400, RZ ;  /* 0x0000040006147824 */ /* 0x000fe200078e00ff */
[----:B------:R-:W-:Y:S01]  /*7820*/  LOP3.LUT R7, R2, 0x1800, R7, 0xf8, !PT ;  /* 0x0000180002077812 */ /* 0x000fe200078ef807 */
[----:B------:R-:W-:Y:S01]  /*7830*/  IMAD R24, R5, c[0x0][0x194], RZ ;  /* 0x0000650005187a24 */ /* 0x000fe200078e02ff */
[----:B------:R-:W-:Y:S01]  /*7840*/  LOP3.LUT R0, R3, 0x70, R0, 0xf8, !PT ;  /* 0x0000007003007812 */ /* 0x000fe200078ef800 */
[----:B------:R-:W-:Y:S01]  /*7850*/  IMAD.MOV.U32 R55, RZ, RZ, c[0x0][0x198] ;  /* 0x00006600ff377624 */ /* 0x000fe200078e00ff */
[----:B------:R-:W-:-:S02]  /*7860*/  LOP3.LUT R20, R20, 0x1800, RZ, 0xc0, !PT ;  /* 0x0000180014147812 */ /* 0x000fc400078ec0ff */
[----:B------:R-:W-:Y:S02]  /*7870*/  LOP3.LUT R7, R7, R0, RZ, 0x3c, !PT ;  /* 0x0000000007077212 */ /* 0x000fe400078e3cff */
[----:B------:R-:W-:Y:S01]  /*7880*/  LOP3.LUT R2, R4, R227, RZ, 0xfc, !PT ;  /* 0x000000e304027212 */ /* 0x000fe200078efcff */
[----:B------:R-:W-:Y:S01]  /*7890*/  IMAD R223, R223, 0x10, R20 ;  /* 0x00000010dfdf7824 */ /* 0x000fe200078e0214 */
[----:B------:R-:W-:Y:S02]  /*78a0*/  LEA.HI R0, R6, R4, RZ, 0x1c ;  /* 0x0000000406007211 */ /* 0x000fe400078fe0ff */
[----:B------:R-:W-:Y:S01]  /*78b0*/  LEA R51, P1, R24, c[0x0][0x170], 0x1 ;  /* 0x00005c0018337a11 */ /* 0x000fe200078208ff */
[----:B------:R-:W-:Y:S01]  /*78c0*/  IMAD R47, R2, c[0x0][0x198], RZ ;  /* 0x00006600022f7a24 */ /* 0x000fe200078e02ff */
[----:B------:R-:W-:Y:S02]  /*78d0*/  LOP3.LUT R223, R223, 0x60, R6, 0x78, !PT ;  /* 0x00000060dfdf7812 */ /* 0x000fe400078e7806 */
[C-C-:B------:R-:W-:Y:S01]  /*78e0*/  LOP3.LUT R3, R4.reuse, 0xe8, R227.reuse, 0xfe, !PT ;  /* 0x000000e804037812 */ /* 0x140fe200078efee3 */
[----:B------:R-:W-:Y:S01]  /*78f0*/  STS.128 [R7], R104 ;  /* 0x0000006807007388 */ /* 0x000fe20000000c00 */
[----:B------:R-:W-:-:S02]  /*7900*/  LOP3.LUT R27, R4, 0xe0, R227, 0xfe, !PT ;  /* 0x000000e0041b7812 */ /* 0x000fc400078efee3 */
[C-C-:B------:R-:W-:Y:S01]  /*7910*/  LOP3.LUT R28, R4.reuse, 0xd8, R227.reuse, 0xfe, !PT ;  /* 0x000000d8041c7812 */ /* 0x140fe200078efee3 */
[----:B------:R-:W-:Y:S01]  /*7920*/  STS.128 [R7+0x100], R16 ;  /* 0x0001001007007388 */ /* 0x000fe20000000c00 */
[C-C-:B------:R-:W-:Y:S02]  /*7930*/  LOP3.LUT R29, R4.reuse, 0xd0, R227.reuse, 0xfe, !PT ;  /* 0x000000d0041d7812 */ /* 0x140fe400078efee3 */
[C-C-:B------:R-:W-:Y:S01]  /*7940*/  LOP3.LUT R25, R4.reuse, 0xc8, R227.reuse, 0xfe, !PT ;  /* 0x000000c804197812 */ /* 0x140fe200078efee3 */
[----:B------:R-:W-:Y:S01]  /*7950*/  STS.128 [R7+0x80], R12 ;  /* 0x0000800c07007388 */ /* 0x000fe20000000c00 */
[C-C-:B------:R-:W-:Y:S02]  /*7960*/  LOP3.LUT R30, R4.reuse, 0xc0, R227.reuse, 0xfe, !PT ;  /* 0x000000c0041e7812 */ /* 0x140fe400078efee3 */
[C-C-:B------:R-:W-:Y:S01]  /*7970*/  LOP3.LUT R31, R4.reuse, 0xb0, R227.reuse, 0xfe, !PT ;  /* 0x000000b0041f7812 */ /* 0x140fe200078efee3 */
[----:B------:R0:W-:Y:S01]  /*7980*/  STS.128 [R7+0x180], R8 ;  /* 0x0001800807007388 */ /* 0x0001e20000000c00 */
[----:B------:R-:W-:-:S02]  /*7990*/  LOP3.LUT R32, R4, 0xa8, R227, 0xfe, !PT ;  /* 0x000000a804207812 */ /* 0x000fc400078efee3 */
[C-C-:B------:R-:W-:Y:S01]  /*79a0*/  LOP3.LUT R33, R4.reuse, 0xa0, R227.reuse, 0xfe, !PT ;  /* 0x000000a004217812 */ /* 0x140fe200078efee3 */
[----:B------:R-:W-:Y:S01]  /*79b0*/  BAR.SYNC.DEFER_BLOCKING 0x0 ;  /* 0x0000000000007b1d */ /* 0x000fe20000010000 */
[C-C-:B------:R-:W-:Y:S02]  /*79c0*/  LOP3.LUT R34, R4.reuse, 0x98, R227.reuse, 0xfe, !PT ;  /* 0x0000009804227812 */ /* 0x140fe400078efee3 */
[C-C-:B------:R-:W-:Y:S02]  /*79d0*/  LOP3.LUT R35, R4.reuse, 0x90, R227.reuse, 0xfe, !PT ;  /* 0x0000009004237812 */ /* 0x140fe400078efee3 */
[C-C-:B------:R-:W-:Y:S02]  /*79e0*/  LOP3.LUT R36, R4.reuse, 0x88, R227.reuse, 0xfe, !PT ;  /* 0x0000008804247812 */ /* 0x140fe400078efee3 */
[C-C-:B------:R-:W-:Y:S02]  /*79f0*/  LOP3.LUT R37, R4.reuse, 0x80, R227.reuse, 0xfe, !PT ;  /* 0x0000008004257812 */ /* 0x140fe400078efee3 */
[----:B------:R-:W-:-:S02]  /*7a00*/  LOP3.LUT R38, R4, 0x70, R227, 0xfe, !PT ;  /* 0x0000007004267812 */ /* 0x000fc400078efee3 */
[C-C-:B------:R-:W-:Y:S02]  /*7a10*/  LOP3.LUT R39, R4.reuse, 0x68, R227.reuse, 0xfe, !PT ;  /* 0x0000006804277812 */ /* 0x140fe400078efee3 */
[C-C-:B------:R-:W-:Y:S02]  /*7a20*/  LOP3.LUT R40, R4.reuse, 0x60, R227.reuse, 0xfe, !PT ;  /* 0x0000006004287812 */ /* 0x140fe400078efee3 */
[C-C-:B------:R-:W-:Y:S02]  /*7a30*/  LOP3.LUT R41, R4.reuse, 0x58, R227.reuse, 0xfe, !PT ;  /* 0x0000005804297812 */ /* 0x140fe400078efee3 */
[C-C-:B------:R-:W-:Y:S02]  /*7a40*/  LOP3.LUT R42, R4.reuse, 0x50, R227.reuse, 0xfe, !PT ;  /* 0x00000050042a7812 */ /* 0x140fe400078efee3 */
[C-C-:B------:R-:W-:Y:S02]  /*7a50*/  LOP3.LUT R43, R4.reuse, 0x48, R227.reuse, 0xfe, !PT ;  /* 0x00000048042b7812 */ /* 0x140fe400078efee3 */
[----:B------:R-:W-:-:S02]  /*7a60*/  LOP3.LUT R44, R4, 0x40, R227, 0xfe, !PT ;  /* 0x00000040042c7812 */ /* 0x000fc400078efee3 */
[C-C-:B------:R-:W-:Y:S01]  /*7a70*/  LOP3.LUT R45, R4.reuse, 0x30, R227.reuse, 0xfe, !PT ;  /* 0x00000030042d7812 */ /* 0x140fe200078efee3 */
[----:B------:R-:W1:Y:S01]  /*7a80*/  LDS.128 R16, [R223] ;  /* 0x00000000df107984 */ /* 0x000e620000000c00 */
[C-C-:B------:R-:W-:Y:S02]  /*7a90*/  LOP3.LUT R46, R4.reuse, 0x28, R227.reuse, 0xfe, !PT ;  /* 0x00000028042e7812 */ /* 0x140fe400078efee3 */
[--C-:B------:R-:W-:Y:S01]  /*7aa0*/  LOP3.LUT R5, R4, 0x20, R227.reuse, 0xfe, !PT ;  /* 0x0000002004057812 */ /* 0x100fe200078efee3 */
[----:B------:R-:W2:Y:S01]  /*7ab0*/  LDS.128 R12, [R223+0x200] ;  /* 0x00020000df0c7984 */ /* 0x000ea20000000c00 */
[----:B------:R-:W-:Y:S02]  /*7ac0*/  ISETP.LT.AND P5, PT, R2, c[0x0][0x17c], !P0 ;  /* 0x00005f0002007a0c */ /* 0x000fe400047a1270 */
[C-C-:B0-----:R-:W-:Y:S01]  /*7ad0*/  LOP3.LUT R7, R4.reuse, 0x18, R227.reuse, 0xfe, !PT ;  /* 0x0000001804077812 */ /* 0x141fe200078efee3 */
[----:B------:R-:W0:Y:S01]  /*7ae0*/  LDS.128 R8, [R223+0x400] ;  /* 0x00040000df087984 */ /* 0x000e220000000c00 */
[----:B------:R-:W-:-:S02]  /*7af0*/  LOP3.LUT R6, R4, 0x10, R227, 0xfe, !PT ;  /* 0x0000001004067812 */ /* 0x000fc400078efee3 */
[----:B------:R-:W-:Y:S01]  /*7b00*/  LOP3.LUT R4, R4, 0x8, R227, 0xfe, !PT ;  /* 0x0000000804047812 */ /* 0x000fe200078efee3 */
[----:B------:R-:W3:Y:S01]  /*7b10*/  LDS.128 R20, [R223+0x600] ;  /* 0x00060000df147984 */ /* 0x000ee20000000c00 */
[----:B------:R-:W-:Y:S01]  /*7b20*/  LEA.HI.X.SX32 R53, R24, c[0x0][0x174], 0x1, P1 ;  /* 0x00005d0018357a11 */ /* 0x000fe200008f0eff */
[----:B------:R-:W-:Y:S01]  /*7b30*/  IMAD R48, R6, c[0x0][0x198], RZ ;  /* 0x0000660006307a24 */ /* 0x000fe200078e02ff */
[----:B------:R-:W-:Y:S01]  /*7b40*/  LEA R2, P1, R47, R51, 0x1 ;  /* 0x000000332f027211 */ /* 0x000fe200078208ff */
[C---:B------:R-:W-:Y:S01]  /*7b50*/  IMAD R24, R4.reuse, c[0x0][0x198], RZ ;  /* 0x0000660004187a24 */ /* 0x040fe200078e02ff */
[----:B------:R-:W-:Y:S01]  /*7b60*/  ISETP.LT.AND P2, PT, R3, c[0x0][0x17c], !P0 ;  /* 0x00005f0003007a0c */ /* 0x000fe20004741270 */
[----:B------:R-:W-:Y:S01]  /*7b70*/  IMAD R49, R7, c[0x0][0x198], RZ ;  /* 0x0000660007317a24 */ /* 0x000fe200078e02ff */
[----:B------:R-:W-:Y:S02]  /*7b80*/  ISETP.LT.AND P3, PT, R4, c[0x0][0x17c], !P0 ;  /* 0x00005f0004007a0c */ /* 0x000fe40004761270 */
[----:B------:R-:W-:Y:S01]  /*7b90*/  LEA.HI.X.SX32 R3, R47, R53, 0x1, P1 ;  /* 0x000000352f037211 */ /* 0x000fe200008f0eff */
[----:B------:R-:W-:Y:S01]  /*7ba0*/  IMAD R47, R55, 0x20, R47 ;  /* 0x00000020372f7824 */ /* 0x000fe200078e022f */
[----:B------:R-:W-:-:S02]  /*7bb0*/  ISETP.LT.AND P1, PT, R6, c[0x0][0x17c], !P0 ;  /* 0x00005f0006007a0c */ /* 0x000fc40004721270 */
[C---:B------:R-:W-:Y:S02]  /*7bc0*/  LEA R4, P4, R24.reuse, R51, 0x1 ;  /* 0x0000003318047211 */ /* 0x040fe400078808ff */
[----:B------:R-:W-:Y:S02]  /*7bd0*/  ISETP.LT.AND P6, PT, R5, c[0x0][0x17c], !P0 ;  /* 0x00005f0005007a0c */ /* 0x000fe400047c1270 */
[----:B------:R-:W-:Y:S02]  /*7be0*/  LEA.HI.X.SX32 R5, R24, R53, 0x1, P4 ;  /* 0x0000003518057211 */ /* 0x000fe400020f0eff */
[----:B------:R-:W-:Y:S01]  /*7bf0*/  ISETP.LT.AND P4, PT, R7, c[0x0][0x17c], !P0 ;  /* 0x00005f0007007a0c */ /* 0x000fe20004781270 */
[----:B-1----:R1:W-:Y:S01]  /*7c00*/  @P5 STG.E.U16 [R2.64], R16 ;  /* 0x0000001002005986 */ /* 0x0023e2000c101506 */
[----:B------:R-:W-:-:S03]  /*7c10*/  LEA R6, P5, R48, R51, 0x1 ;  /* 0x0000003330067211 */ /* 0x000fc600078a08ff */
[----:B--2---:R2:W-:Y:S01]  /*7c20*/  @P3 STG.E.U16 [R4.64], R12 ;  /* 0x0000000c04003986 */ /* 0x0045e2000c101506 */
[----:B------:R-:W-:Y:S02]  /*7c30*/  LEA.HI.X.SX32 R7, R48, R53, 0x1, P5 ;  /* 0x0000003530077211 */ /* 0x000fe400028f0eff */
[----:B------:R-:W-:-:S03]  /*7c40*/  LEA R24, P3, R49, R51, 0x1 ;  /* 0x0000003331187211 */ /* 0x000fc600078608ff */
[----:B0-----:R0:W-:Y:S01]  /*7c50*/  @P1 STG.E.U16 [R6.64], R8 ;  /* 0x0000000806001986 */ /* 0x0011e2000c101506 */
[----:B------:R-:W-:Y:S02]  /*7c60*/  ISETP.LT.AND P1, PT, R25, c[0x0][0x17c], !P0 ;  /* 0x00005f0019007a0c */ /* 0x000fe40004721270 */
[----:B-1----:R-:W-:Y:S02]  /*7c70*/  LEA R2, P5, R47, R51, 0x1 ;  /* 0x000000332f027211 */ /* 0x002fe400078a08ff */
[-C--:B------:R-:W-:Y:S02]  /*7c80*/  LEA.HI.X.SX32 R25, R49, R53.reuse, 0x1, P3 ;  /* 0x0000003531197211 */ /* 0x080fe400018f0eff */
[----:B------:R-:W-:Y:S01]  /*7c90*/  LEA.HI.X.SX32 R3, R47, R53, 0x1, P5 ;  /* 0x000000352f037211 */ /* 0x000fe200028f0eff */
[C---:B------:R-:W-:Y:S01]  /*7ca0*/  IMAD R47, R55.reuse, 0x8, R47 ;  /* 0x00000008372f7824 */ /* 0x040fe200078e022f */
[----:B--2---:R-:W-:Y:S01]  /*7cb0*/  PRMT R5, R16, 0x7632, R5 ;  /* 0x0000763210057816 */ /* 0x004fe20000000005 */
[----:B---3--:R1:W-:Y:S01]  /*7cc0*/  @P4 STG.E.U16 [R24.64], R20 ;  /* 0x0000001418004986 */ /* 0x0083e2000c101506 */
[----:B------:R-:W-:Y:S01]  /*7cd0*/  ISETP.LT.AND P5, PT, R46, c[0x0][0x17c], !P0 ;  /* 0x00005f002e007a0c */ /* 0x000fe200047a1270 */
[----:B------:R-:W-:Y:S01]  /*7ce0*/  IMAD R16, R55, 0x8, R47 ;  /* 0x0000000837107824 */ /* 0x000fe200078e022f */
[----:B0-----:R-:W-:Y:S01]  /*7cf0*/  IADD3 R7, R0, 0x38, RZ ;  /* 0x0000003800077810 */ /* 0x001fe20007ffe0ff */
[----:B------:R0:W-:Y:S01]  /*7d00*/  @P6 STG.E.U16 [R2.64], R5 ;  /* 0x0000000502006986 */ /* 0x0001e2000c101506 */
[----:B------:R-:W-:-:S02]  /*7d10*/  ISETP.LT.AND P3, PT, R45, c[0x0][0x17c], !P0 ;  /* 0x00005f002d007a0c */ /* 0x000fc40004761270 */
[-C--:B------:R-:W-:Y:S02]  /*7d20*/  LEA R4, P4, R47, R51.reuse, 0x1 ;  /* 0x000000332f047211 */ /* 0x080fe400078808ff */
[----:B------:R-:W-:Y:S02]  /*7d30*/  LEA R6, P6, R16, R51, 0x1 ;  /* 0x0000003310067211 */ /* 0x000fe400078c08ff */
[----:B-1----:R-:W-:Y:S02]  /*7d40*/  PRMT R20, R8, 0x7632, R20 ;  /* 0x0000763208147816 */ /* 0x002fe40000000014 */
[----:B0-----:R-:W-:Y:S01]  /*7d50*/  PRMT R3, R12, 0x7632, R3 ;  /* 0x000076320c037816 */ /* 0x001fe20000000003 */
[----:B------:R-:W-:Y:S01]  /*7d60*/  IMAD R12, R7, c[0x0][0x198], RZ ;  /* 0x00006600070c7a24 */ /* 0x000fe200078e02ff */
[----:B------:R-:W-:Y:S02]  /*7d70*/  LEA.HI.X.SX32 R5, R47, R53, 0x1, P4 ;  /* 0x000000352f057211 */ /* 0x000fe400020f0eff */
[----:B------:R-:W-:-:S02]  /*7d80*/  ISETP.LT.AND P4, PT, R7, c[0x0][0x17c], !P0 ;  /* 0x00005f0007007a0c */ /* 0x000fc40004781270 */
[----:B------:R-:W-:Y:S01]  /*7d90*/  LEA.HI.X.SX32 R7, R16, R53, 0x1, P6 ;  /* 0x0000003510077211 */ /* 0x000fe200030f0eff */
[----:B------:R-:W-:Y:S01]  /*7da0*/  IMAD R16, R55, 0x10, R16 ;  /* 0x0000001037107824 */ /* 0x000fe200078e0210 */
[----:B------:R-:W-:Y:S01]  /*7db0*/  LEA R2, P6, R12, R51, 0x1 ;  /* 0x000000330c027211 */ /* 0x000fe200078c08ff */
[----:B------:R0:W-:Y:S01]  /*7dc0*/  @P5 STG.E.U16 [R4.64], R3 ;  /* 0x0000000304005986 */ /* 0x0001e2000c101506 */
[----:B------:R-:W-:-:S03]  /*7dd0*/  ISETP.LT.AND P5, PT, R44, c[0x0][0x17c], !P0 ;  /* 0x00005f002c007a0c */ /* 0x000fc600047a1270 */
[----:B------:R1:W-:Y:S01]  /*7de0*/  @P3 STG.E.U16 [R6.64], R20 ;  /* 0x0000001406003986 */ /* 0x0003e2000c101506 */
[----:B------:R-:W-:Y:S02]  /*7df0*/  ISETP.LT.AND P3, PT, R43, c[0x0][0x17c], !P0 ;  /* 0x00005f002b007a0c */ /* 0x000fe40004761270 */
[----:B0-----:R-:W-:Y:S01]  /*7e00*/  LEA.HI.X.SX32 R3, R12, R53, 0x1, P6 ;  /* 0x000000350c037211 */ /* 0x001fe200030f0eff */
[C---:B------:R-:W-:Y:S01]  /*7e10*/  IMAD R5, R55.reuse, 0x8, R16 ;  /* 0x0000000837057824 */ /* 0x040fe200078e0210 */
[----:B------:R-:W-:Y:S02]  /*7e20*/  LEA R24, P6, R16, R51, 0x1 ;  /* 0x0000003310187211 */ /* 0x000fe400078c08ff */
[----:B-1----:R-:W-:Y:S01]  /*7e30*/  PRMT R7, R20, 0x7632, R7 ;  /* 0x0000763214077816 */ /* 0x002fe20000000007 */
[----:B------:R-:W-:Y:S01]  /*7e40*/  IMAD R8, R55, 0x8, R5 ;  /* 0x0000000837087824 */ /* 0x000fe200078e0205 */
[----:B------:R-:W-:Y:S02]  /*7e50*/  LEA.HI.X.SX32 R25, R16, R53, 0x1, P6 ;  /* 0x0000003510197211 */ /* 0x000fe400030f0eff */
[----:B------:R-:W-:Y:S01]  /*7e60*/  LEA R4, P6, R5, R51, 0x1 ;  /* 0x0000003305047211 */ /* 0x000fe200078c08ff */
[----:B------:R-:W-:Y:S01]  /*7e70*/  IMAD R12, R55, 0x8, R8 ;  /* 0x00000008370c7824 */ /* 0x000fe200078e0208 */
[----:B------:R0:W-:Y:S01]  /*7e80*/  @P4 STG.E.U16 [R2.64], R7 ;  /* 0x0000000702004986 */ /* 0x0001e2000c101506 */
[----:B------:R-:W-:-:S02]  /*7e90*/  ISETP.LT.AND P4, PT, R42, c[0x0][0x17c], !P0 ;  /* 0x00005f002a007a0c */ /* 0x000fc40004781270 */
[----:B------:R-:W-:Y:S01]  /*7ea0*/  LEA.HI.X.SX32 R5, R5, R53, 0x1, P6 ;  /* 0x0000003505057211 */ /* 0x000fe200030f0eff */
[----:B------:R-:W-:Y:S01]  /*7eb0*/  @P5 STG.E.U16 [R24.64], R17 ;  /* 0x0000001118005986 */ /* 0x000fe2000c101506 */
[----:B------:R-:W-:Y:S02]  /*7ec0*/  LEA R6, P6, R8, R51, 0x1 ;  /* 0x0000003308067211 */ /* 0x000fe400078c08ff */
[----:B------:R-:W-:Y:S01]  /*7ed0*/  ISETP.LT.AND P5, PT, R41, c[0x0][0x17c], !P0 ;  /* 0x00005f0029007a0c */ /* 0x000fe200047a1270 */
[----:B------:R1:W-:Y:S01]  /*7ee0*/  @P3 STG.E.U16 [R4.64], R13 ;  /* 0x0000000d04003986 */ /* 0x0003e2000c101506 */
[----:B------:R-:W-:Y:S02]  /*7ef0*/  ISETP.LT.AND P3, PT, R40, c[0x0][0x17c], !P0 ;  /* 0x00005f0028007a0c */ /* 0x000fe40004761270 */
[----:B0-----:R-:W-:Y:S01]  /*7f00*/  LEA.HI.X.SX32 R7, R8, R53, 0x1, P6 ;  /* 0x0000003508077211 */ /* 0x001fe200030f0eff */
[----:B------:R-:W-:Y:S01]  /*7f10*/  IMAD R8, R55, 0x8, R12 ;  /* 0x0000000837087824 */ /* 0x000fe200078e020c */
[----:B------:R-:W-:-:S03]  /*7f20*/  LEA R2, P6, R12, R51, 0x1 ;  /* 0x000000330c027211 */ /* 0x000fc600078c08ff */
[----:B------:R0:W-:Y:S01]  /*7f30*/  @P4 STG.E.U16 [R6.64], R9 ;  /* 0x0000000906004986 */ /* 0x0001e2000c101506 */
[----:B------:R-:W-:Y:S01]  /*7f40*/  LEA.HI.X.SX32 R3, R12, R53, 0x1, P6 ;  /* 0x000000350c037211 */ /* 0x000fe200030f0eff */
[----:B------:R-:W-:Y:S01]  /*7f50*/  IMAD R12, R55, 0x8, R8 ;  /* 0x00000008370c7824 */ /* 0x000fe200078e0208 */
[C---:B------:R-:W-:Y:S02]  /*7f60*/  LEA R16, P6, R8.reuse, R51, 0x1 ;  /* 0x0000003308107211 */ /* 0x040fe400078c08ff */
[----:B-1----:R-:W-:Y:S01]  /*7f70*/  PRMT R5, R17, 0x7632, R5 ;  /* 0x0000763211057816 */ /* 0x002fe20000000005 */
[----:B------:R1:W-:Y:S01]  /*7f80*/  @P5 STG.E.U16 [R2.64], R21 ;  /* 0x0000001502005986 */ /* 0x0003e2000c101506 */
[----:B------:R-:W-:Y:S01]  /*7f90*/  LEA.HI.X.SX32 R17, R8, R53, 0x1, P6 ;  /* 0x0000003508117211 */ /* 0x000fe200030f0eff */
[----:B------:R-:W-:Y:S01]  /*7fa0*/  IMAD R8, R55, 0x8, R12 ;  /* 0x0000000837087824 */ /* 0x000fe200078e020c */
[----:B------:R-:W-:Y:S02]  /*7fb0*/  ISETP.LT.AND P4, PT, R39, c[0x0][0x17c], !P0 ;  /* 0x00005f0027007a0c */ /* 0x000fe40004781270 */
[----:B------:R-:W-:Y:S01]  /*7fc0*/  LEA R4, P6, R12, R51, 0x1 ;  /* 0x000000330c047211 */ /* 0x000fe200078c08ff */
[----:B------:R2:W-:Y:S01]  /*7fd0*/  @P3 STG.E.U16 [R16.64], R5 ;  /* 0x0000000510003986 */ /* 0x0005e2000c101506 */
[----:B------:R-:W-:-:S02]  /*7fe0*/  ISETP.LT.AND P5, PT, R38, c[0x0][0x17c], !P0 ;  /* 0x00005f0026007a0c */ /* 0x000fc400047a1270 */
[----:B0-----:R-:W-:Y:S02]  /*7ff0*/  IADD3 R7, R0, 0x78, RZ ;  /* 0x0000007800077810 */ /* 0x001fe40007ffe0ff */
[----:B------:R-:W-:Y:S02]  /*8000*/  PRMT R13, R13, 0x7632, R13 ;  /* 0x000076320d0d7816 */ /* 0x000fe4000000000d */
[----:B------:R-:W-:Y:S02]  /*8010*/  ISETP.LT.AND P3, PT, R7, c[0x0][0x17c], !P0 ;  /* 0x00005f0007007a0c */ /* 0x000fe40004761270 */
[----:B-1----:R-:W-:Y:S02]  /*8020*/  PRMT R3, R9, 0x7632, R3 ;  /* 0x0000763209037816 */ /* 0x002fe40000000003 */
[----:B------:R-:W-:Y:S02]  /*8030*/  LEA R9, R55, R8, 0x4 ;  /* 0x0000000837097211 */ /* 0x000fe400078e20ff */
[----:B--2---:R-:W-:Y:S01]  /*8040*/  LEA.HI.X.SX32 R5, R12, R53, 0x1, P6 ;  /* 0x000000350c057211 */ /* 0x004fe200030f0eff */
[----:B------:R-:W-:Y:S01]  /*8050*/  IMAD R12, R7, c[0x0][0x198], RZ ;  /* 0x00006600070c7a24 */ /* 0x000fe200078e02ff */
[----:B------:R-:W-:-:S02]  /*8060*/  LEA R6, P6, R8, R51, 0x1 ;  /* 0x0000003308067211 */ /* 0x000fc400078c08ff */
[----:B------:R-:W-:Y:S01]  /*8070*/  PRMT R21, R21, 0x7632, R21 ;  /* 0x0000763215157816 */ /* 0x000fe20000000015 */
[----:B------:R0:W-:Y:S01]  /*8080*/  @P4 STG.E.U16 [R4.64], R13 ;  /* 0x0000000d04004986 */ /* 0x0001e2000c101506 */
[----:B------:R-:W-:Y:S02]  /*8090*/  LEA.HI.X.SX32 R7, R8, R53, 0x1, P6 ;  /* 0x0000003508077211 */ /* 0x000fe400030f0eff */
[----:B------:R-:W-:Y:S02]  /*80a0*/  LEA R2, P6, R12, R51, 0x1 ;  /* 0x000000330c027211 */ /* 0x000fe400078c08ff */
[----:B------:R-:W-:Y:S01]  /*80b0*/  ISETP.LT.AND P4, PT, R37, c[0x0][0x17c], !P0 ;  /* 0x00005f0025007a0c */ /* 0x000fe20004781270 */
[----:B------:R1:W-:Y:S01]  /*80c0*/  @P5 STG.E.U16 [R6.64], R3 ;  /* 0x0000000306005986 */ /* 0x0003e2000c101506 */
[----:B------:R-:W-:Y:S01]  /*80d0*/  ISETP.LT.AND P5, PT, R36, c[0x0][0x17c], !P0 ;  /* 0x00005f0024007a0c */ /* 0x000fe200047a1270 */
[----:B0-----:R-:W-:Y:S01]  /*80e0*/  IMAD R5, R55, 0x8, R9 ;  /* 0x0000000837057824 */ /* 0x001fe200078e0209 */
[----:B-1----:R-:W-:-:S03]  /*80f0*/  LEA.HI.X.SX32 R3, R12, R53, 0x1, P6 ;  /* 0x000000350c037211 */ /* 0x002fc600030f0eff */
[----:B------:R-:W-:Y:S01]  /*8100*/  IMAD R12, R55, 0x8, R5 ;  /* 0x00000008370c7824 */ /* 0x000fe200078e0205 */
[C---:B------:R-:W-:Y:S01]  /*8110*/  LEA R8, P6, R9.reuse, R51, 0x1 ;  /* 0x0000003309087211 */ /* 0x040fe200078c08ff */
[----:B------:R0:W-:Y:S03]  /*8120*/  @P3 STG.E.U16 [R2.64], R21 ;  /* 0x0000001502003986 */ /* 0x0001e6000c101506 */
[----:B------:R-:W-:Y:S01]  /*8130*/  LEA.HI.X.SX32 R9, R9, R53, 0x1, P6 ;  /* 0x0000003509097211 */ /* 0x000fe200030f0eff */
[----:B------:R-:W-:Y:S01]  /*8140*/  IMAD R13, R55, 0x8, R12 ;  /* 0x00000008370d7824 */ /* 0x000fe200078e020c */
[----:B------:R-:W-:Y:S02]  /*8150*/  LEA R4, P6, R5, R51, 0x1 ;  /* 0x0000003305047211 */ /* 0x000fe400078c08ff */
[----:B------:R-:W-:Y:S01]  /*8160*/  ISETP.LT.AND P3, PT, R35, c[0x0][0x17c], !P0 ;  /* 0x00005f0023007a0c */ /* 0x000fe20004761270 */
[----:B------:R1:W-:Y:S01]  /*8170*/  @P4 STG.E.U16 [R8.64], R18 ;  /* 0x0000001208004986 */ /* 0x0003e2000c101506 */
[----:B------:R-:W-:-:S02]  /*8180*/  LEA.HI.X.SX32 R5, R5, R53, 0x1, P6 ;  /* 0x0000003505057211 */ /* 0x000fc400030f0eff */
[----:B------:R-:W-:Y:S02]  /*8190*/  LEA R6, P6, R12, R51, 0x1 ;  /* 0x000000330c067211 */ /* 0x000fe400078c08ff */
[----:B------:R-:W-:Y:S01]  /*81a0*/  ISETP.LT.AND P4, PT, R34, c[0x0][0x17c], !P0 ;  /* 0x00005f0022007a0c */ /* 0x000fe20004781270 */
[----:B------:R2:W-:Y:S01]  /*81b0*/  @P5 STG.E.U16 [R4.64], R14 ;  /* 0x0000000e04005986 */ /* 0x0005e2000c101506 */
[----:B------:R-:W-:Y:S01]  /*81c0*/  LEA.HI.X.SX32 R7, R12, R53, 0x1, P6 ;  /* 0x000000350c077211 */ /* 0x000fe200030f0eff */
[----:B------:R-:W-:Y:S01]  /*81d0*/  IMAD R12, R55, 0x8, R13 ;  /* 0x00000008370c7824 */ /* 0x000fe200078e020d */
[----:B0-----:R-:W-:Y:S02]  /*81e0*/  LEA R2, P6, R13, R51, 0x1 ;  /* 0x000000330d027211 */ /* 0x001fe400078c08ff */
[----:B------:R-:W-:Y:S01]  /*81f0*/  ISETP.LT.AND P5, PT, R33, c[0x0][0x17c], !P0 ;  /* 0x00005f0021007a0c */ /* 0x000fe200047a1270 */
[----:B------:R0:W-:Y:S01]  /*8200*/  @P3 STG.E.U16 [R6.64], R10 ;  /* 0x0000000a06003986 */ /* 0x0001e2000c101506 */
[----:B------:R-:W-:Y:S01]  /*8210*/  LEA.HI.X.SX32 R3, R13, R53, 0x1, P6 ;  /* 0x000000350d037211 */ /* 0x000fe200030f0eff */
[----:B------:R-:W-:Y:S01]  /*8220*/  IMAD R13, R55, 0x8, R12 ;  /* 0x00000008370d7824 */ /* 0x000fe200078e020c */
[----:B-1----:R-:W-:-:S02]  /*8230*/  LEA R8, P6, R12, R51, 0x1 ;  /* 0x000000330c087211 */ /* 0x002fc400078c08ff */
[----:B------:R-:W-:Y:S01]  /*8240*/  ISETP.LT.AND P3, PT, R32, c[0x0][0x17c], !P0 ;  /* 0x00005f0020007a0c */ /* 0x000fe20004761270 */
[----:B------:R1:W-:Y:S01]  /*8250*/  @P4 STG.E.U16 [R2.64], R22 ;  /* 0x0000001602004986 */ /* 0x0003e2000c101506 */
[----:B------:R-:W-:Y:S02]  /*8260*/  PRMT R18, R18, 0x7632, R18 ;  /* 0x0000763212127816 */ /* 0x000fe40000000012 */
[----:B------:R-:W-:Y:S01]  /*8270*/  LEA.HI.X.SX32 R9, R12, R53, 0x1, P6 ;  /* 0x000000350c097211 */ /* 0x000fe200030f0eff */
[----:B------:R-:W-:Y:S01]  /*8280*/  IMAD R12, R55, 0x8, R13 ;  /* 0x00000008370c7824 */ /* 0x000fe200078e020d */
[----:B--2---:R-:W-:Y:S02]  /*8290*/  LEA R4, P6, R13, R51, 0x1 ;  /* 0x000000330d047211 */ /* 0x004fe400078c08ff */
[----:B0-----:R-:W-:Y:S01]  /*82a0*/  IADD3 R6, R0, 0xb8, RZ ;  /* 0x000000b800067810 */ /* 0x001fe20007ffe0ff */
[----:B------:R-:W-:Y:S01]  /*82b0*/  @P5 STG.E.U16 [R8.64], R18 ;  /* 0x0000001208005986 */ /* 0x000fe2000c101506 */
[----:B------:R-:W-:-:S02]  /*82c0*/  ISETP.LT.AND P4, PT, R31, c[0x0][0x17c], !P0 ;  /* 0x00005f001f007a0c */ /* 0x000fc40004781270 */
[----:B------:R-:W-:Y:S01]  /*82d0*/  LEA.HI.X.SX32 R5, R13, R53, 0x1, P6 ;  /* 0x000000350d057211 */ /* 0x000fe200030f0eff */
[----:B------:R-:W-:Y:S01]  /*82e0*/  IMAD R13, R6, c[0x0][0x198], RZ ;  /* 0x00006600060d7a24 */ /* 0x000fe200078e02ff */
[----:B------:R-:W-:Y:S02]  /*82f0*/  PRMT R14, R14, 0x7632, R14 ;  /* 0x000076320e0e7816 */ /* 0x000fe4000000000e */
[----:B------:R-:W-:Y:S02]  /*8300*/  ISETP.LT.AND P5, PT, R6, c[0x0][0x17c], !P0 ;  /* 0x00005f0006007a0c */ /* 0x000fe400047a1270 */
[----:B------:R-:W-:Y:S01]  /*8310*/  LEA R6, P6, R12, R51, 0x1 ;  /* 0x000000330c067211 */ /* 0x000fe200078c08ff */
[----:B------:R0:W-:Y:S01]  /*8320*/  @P3 STG.E.U16 [R4.64], R14 ;  /* 0x0000000e04003986 */ /* 0x0001e2000c101506 */
[----:B------:R-:W-:Y:S02]  /*8330*/  ISETP.LT.AND P3, PT, R30, c[0x0][0x17c], !P0 ;  /* 0x00005f001e007a0c */ /* 0x000fe40004761270 */
[----:B------:R-:W-:Y:S01]  /*8340*/  LEA.HI.X.SX32 R7, R12, R53, 0x1, P6 ;  /* 0x000000350c077211 */ /* 0x000fe200030f0eff */
[----:B------:R-:W-:Y:S01]  /*8350*/  IMAD R12, R55, 0x10, R12 ;  /* 0x00000010370c7824 */ /* 0x000fe200078e020c */
[----:B-1----:R-:W-:-:S02]  /*8360*/  LEA R2, P6, R13, R51, 0x1 ;  /* 0x000000330d027211 */ /* 0x002fc400078c08ff */
[----:B------:R-:W-:Y:S02]  /*8370*/  PRMT R22, R22, 0x7632, R22 ;  /* 0x0000763216167816 */ /* 0x000fe40000000016 */
[----:B------:R-:W-:Y:S02]  /*8380*/  LEA.HI.X.SX32 R3, R13, R53, 0x1, P6 ;  /* 0x000000350d037211 */ /* 0x000fe400030f0eff */
[----:B------:R-:W-:Y:S02]  /*8390*/  IADD3 R0, R0, 0xf8, RZ ;  /* 0x000000f800007810 */ /* 0x000fe40007ffe0ff */
[----:B0-----:R-:W-:Y:S01]  /*83a0*/  PRMT R5, R10, 0x7632, R5 ;  /* 0x000076320a057816 */ /* 0x001fe20000000005 */
[----:B------:R-:W-:Y:S02]  /*83b0*/  IMAD R10, R55, 0x8, R12 ;  /* 0x00000008370a7824 */ /* 0x000fe400078e020c */
[----:B------:R-:W-:Y:S02]  /*83c0*/  IMAD R18, R0, c[0x0][0x198], RZ ;  /* 0x0000660000127a24 */ /* 0x000fe400078e02ff */
[----:B------:R0:W-:Y:S01]  /*83d0*/  @P4 STG.E.U16 [R6.64], R5 ;  /* 0x0000000506004986 */ /* 0x0001e2000c101506 */
[----:B------:R-:W-:-:S02]  /*83e0*/  LEA R8, P4, R12, R51, 0x1 ;  /* 0x000000330c087211 */ /* 0x000fc400078808ff */
[----:B------:R-:W-:Y:S01]  /*83f0*/  LEA R4, P6, R10, R51, 0x1 ;  /* 0x000000330a047211 */ /* 0x000fe200078c08ff */
[----:B------:R1:W-:Y:S01]  /*8400*/  @P5 STG.E.U16 [R2.64], R22 ;  /* 0x0000001602005986 */ /* 0x0003e2000c101506 */
[-C--:B------:R-:W-:Y:S01]  /*8410*/  LEA.HI.X.SX32 R9, R12, R53.reuse, 0x1, P4 ;  /* 0x000000350c097211 */ /* 0x080fe200020f0eff */
[----:B------:R-:W-:Y:S01]  /*8420*/  IMAD R12, R55, 0x8, R10 ;  /* 0x00000008370c7824 */ /* 0x000fe200078e020a */
[----:B------:R-:W-:Y:S02]  /*8430*/  ISETP.LT.AND P5, PT, R29, c[0x0][0x17c], !P0 ;  /* 0x00005f001d007a0c */ /* 0x000fe400047a1270 */
[----:B------:R-:W-:Y:S01]  /*8440*/  ISETP.LT.AND P4, PT, R28, c[0x0][0x17c], !P0 ;  /* 0x00005f001c007a0c */ /* 0x000fe20004781270 */
[----:B------:R-:W-:Y:S01]  /*8450*/  @P3 STG.E.U16 [R8.64], R19 ;  /* 0x0000001308003986 */ /* 0x000fe2000c101506 */
[----:B0-----:R-:W-:Y:S01]  /*8460*/  LEA.HI.X.SX32 R5, R10, R53, 0x1, P6 ;  /* 0x000000350a057211 */ /* 0x001fe200030f0eff */
[----:B------:R-:W-:-:S04]  /*8470*/  IMAD R10, R55, 0x8, R12 ;  /* 0x00000008370a7824 */ /* 0x000fc800078e020c */
[C---:B------:R-:W-:Y:S01]  /*8480*/  IMAD R13, R55.reuse, 0x8, R10 ;  /* 0x00000008370d7824 */ /* 0x040fe200078e020a */
[----:B------:R0:W-:Y:S01]  /*8490*/  @P1 STG.E.U16 [R4.64], R15 ;  /* 0x0000000f04001986 */ /* 0x0001e2000c101506 */
[-C--:B-1----:R-:W-:Y:S02]  /*84a0*/  LEA R2, P1, R12, R51.reuse, 0x1 ;  /* 0x000000330c027211 */ /* 0x082fe400078208ff */
[C---:B------:R-:W-:Y:S01]  /*84b0*/  IMAD R14, R55.reuse, 0x8, R13 ;  /* 0x00000008370e7824 */ /* 0x040fe200078e020d */
[----:B------:R-:W-:Y:S02]  /*84c0*/  LEA R6, P3, R10, R51, 0x1 ;  /* 0x000000330a067211 */ /* 0x000fe400078608ff */
[----:B------:R-:W-:Y:S01]  /*84d0*/  LEA.HI.X.SX32 R3, R12, R53, 0x1, P1 ;  /* 0x000000350c037211 */ /* 0x000fe200008f0eff */
[----:B------:R-:W-:Y:S01]  /*84e0*/  IMAD R17, R55, 0x8, R14 ;  /* 0x0000000837117824 */ /* 0x000fe200078e020e */
[C---:B------:R-:W-:Y:S02]  /*84f0*/  LEA R12, P1, R13.reuse, R51, 0x1 ;  /* 0x000000330d0c7211 */ /* 0x040fe400078208ff */
[-C--:B------:R-:W-:Y:S01]  /*8500*/  LEA.HI.X.SX32 R7, R10, R53.reuse, 0x1, P3 ;  /* 0x000000350a077211 */ /* 0x080fe200018f0eff */
[----:B------:R1:W-:Y:S01]  /*8510*/  @P5 STG.E.U16 [R2.64], R11 ;  /* 0x0000000b02005986 */ /* 0x0003e2000c101506 */
[----:B------:R-:W-:-:S02]  /*8520*/  LEA.HI.X.SX32 R13, R13, R53, 0x1, P1 ;  /* 0x000000350d0d7211 */ /* 0x000fc400008f0eff */
[----:B0-----:R-:W-:Y:S01]  /*8530*/  LEA R4, P1, R17, R51, 0x1 ;  /* 0x0000003311047211 */ /* 0x001fe200078208ff */
[----:B------:R1:W-:Y:S01]  /*8540*/  @P4 STG.E.U16 [R6.64], R23 ;  /* 0x0000001706004986 */ /* 0x0003e2000c101506 */
[----:B------:R-:W-:Y:S02]  /*8550*/  ISETP.LT.AND P3, PT, R27, c[0x0][0x17c], !P0 ;  /* 0x00005f001b007a0c */ /* 0x000fe40004761270 */
[----:B------:R-:W-:Y:S02]  /*8560*/  LEA.HI.X.SX32 R5, R17, R53, 0x1, P1 ;  /* 0x0000003511057211 */ /* 0x000fe400008f0eff */
[----:B------:R-:W-:Y:S02]  /*8570*/  ISETP.LT.AND P1, PT, R26, c[0x0][0x17c], !P0 ;  /* 0x00005f001a007a0c */ /* 0x000fe40004721270 */
[----:B------:R-:W-:Y:S02]  /*8580*/  ISETP.LT.AND P0, PT, R0, c[0x0][0x17c], !P0 ;  /* 0x00005f0000007a0c */ /* 0x000fe40004701270 */
[----:B------:R-:W-:-:S02]  /*8590*/  LEA R8, P6, R14, R51, 0x1 ;  /* 0x000000330e087211 */ /* 0x000fc400078c08ff */
[----:B------:R-:W-:Y:S02]  /*85a0*/  PRMT R19, R19, 0x7632, R19 ;  /* 0x0000763213137816 */ /* 0x000fe40000000013 */
[----:B------:R-:W-:Y:S02]  /*85b0*/  LEA.HI.X.SX32 R9, R14, R53, 0x1, P6 ;  /* 0x000000350e097211 */ /* 0x000fe400030f0eff */
[----:B------:R-:W-:Y:S01]  /*85c0*/  PRMT R15, R15, 0x7632, R15 ;  /* 0x000076320f0f7816 */ /* 0x000fe2000000000f */
[----:B------:R1:W-:Y:S01]  /*85d0*/  @P3 STG.E.U16 [R12.64], R19 ;  /* 0x000000130c003986 */ /* 0x0003e2000c101506 */
[----:B------:R-:W-:Y:S02]  /*85e0*/  PRMT R0, R11, 0x7632, R0 ;  /* 0x000076320b007816 */ /* 0x000fe40000000000 */
[C---:B------:R-:W-:Y:S01]  /*85f0*/  LEA R16, P6, R18.reuse, R51, 0x1 ;  /* 0x0000003312107211 */ /* 0x040fe200078c08ff */
[----:B------:R1:W-:Y:S03]  /*8600*/  @P2 STG.E.U16 [R8.64], R15 ;  /* 0x0000000f08002986 */ /* 0x0003e6000c101506 */
[----:B------:R-:W-:Y:S01]  /*8610*/  LEA.HI.X.SX32 R17, R18, R53, 0x1, P6 ;  /* 0x0000003512117211 */ /* 0x000fe200030f0eff */
[----:B------:R1:W-:Y:S01]  /*8620*/  @P1 STG.E.U16 [R4.64], R0 ;  /* 0x0000000004001986 */ /* 0x0003e2000c101506 */
[----:B------:R-:W-:Y:S07]  /*8630*/  @!P0 EXIT ;  /* 0x000000000000894d */ /* 0x000fee0003800000 */
[----:B-1----:R-:W-:-:S05]  /*8640*/  PRMT R8, R23, 0x7632, R8 ;  /* 0x0000763217087816 */ /* 0x002fca0000000008 */
[----:B------:R-:W-:Y:S01]  /*8650*/  STG.E.U16 [R16.64], R8 ;  /* 0x0000000810007986 */ /* 0x000fe2000c101506 */
[----:B------:R-:W-:Y:S05]  /*8660*/  EXIT ;  /* 0x000000000000794d */ /* 0x000fea0003800000 */
.L_x_4:
[----:B------:R-:W-:-:S00]  /*8670*/  BRA `(.L_x_4) ;  /* 0xfffffff000007947 */ /* 0x000fc0000383ffff */
[----:B------:R-:W-:-:S00]  /*8680*/  NOP ;  /* 0x0000000000007918 */ /* 0x000fc00000000000 */
[----:B------:R-:W-:-:S00]  /*8690*/  NOP ;  /* 0x0000000000007918 */ /* 0x000fc00000000000 */
[----:B------:R-:W-:-:S00]  /*86a0*/  NOP ;  /* 0x0000000000007918 */ /* 0x000fc00000000000 */
[----:B------:R-:W-:-:S00]  /*86b0*/  NOP ;  /* 0x0000000000007918 */ /* 0x000fc00000000000 */
[----:B------:R-:W-:-:S00]  /*86c0*/  NOP ;  /* 0x0000000000007918 */ /* 0x000fc00000000000 */
[----:B------:R-:W-:-:S00]  /*86d0*/  NOP ;  /* 0x0000000000007918 */ /* 0x000fc00000000000 */
[----:B------:R-:W-:-:S00]  /*86e0*/  NOP ;  /* 0x0000000000007918 */ /* 0x000fc00000000000 */
[----:B------:R-:W-:-:S00]  /*86f0*/  NOP ;  /* 0x0000000000007918 */ /* 0x000fc00000000000 */
.L_x_5:


//--------------------- .nv.shared.matmul_kernel  --------------------------
	.section	.nv.shared.matmul_kernel,"aw",@nobits
	.sectionflags	@""
	.align	16
